//
// Generated by NVIDIA NVVM Compiler
//
// Compiler Build ID: CL-36424714
// Cuda compilation tools, release 13.0, V13.0.88
// Based on NVVM 20.0.0
//

.version 9.0
.target sm_100
.address_size 64

	// .globl	_Z11init_matrixPfii
.global .align 4 .b8 precalc_xorwow_matrix[102400];
.global .align 4 .b8 precalc_xorwow_offset_matrix[102400];
.global .align 4 .b8 mrg32k3aM1[2304];
.global .align 4 .b8 mrg32k3aM2[2304];
.global .align 4 .b8 mrg32k3aM1SubSeq[2016];
.global .align 4 .b8 mrg32k3aM2SubSeq[2016];
.global .align 4 .b8 mrg32k3aM1Seq[2304];
.global .align 4 .b8 mrg32k3aM2Seq[2304];
.const .align 8 .b8 __cr_lgamma_table[72];

.visible .entry _Z11init_matrixPfii(
	.param .u64 .ptr .align 1 _Z11init_matrixPfii_param_0,
	.param .u32 _Z11init_matrixPfii_param_1,
	.param .u32 _Z11init_matrixPfii_param_2
)
{
	.local .align 8 .b8 	__local_depot0[48];
	.reg .b64 	%SP;
	.reg .b64 	%SPL;
	.reg .pred 	%p<69>;
	.reg .b32 	%r<1220>;
	.reg .b32 	%f<35>;
	.reg .b64 	%rd<27>;

	mov.u64 	%SPL, __local_depot0;
	ld.param.u64 	%rd10, [_Z11init_matrixPfii_param_0];
	ld.param.u32 	%r542, [_Z11init_matrixPfii_param_1];
	ld.param.u32 	%r544, [_Z11init_matrixPfii_param_2];
	mov.u32 	%r545, %ctaid.x;
	mov.u32 	%r546, %ntid.x;
	mov.u32 	%r547, %tid.x;
	mad.lo.s32 	%r1, %r545, %r546, %r547;
	mov.u32 	%r548, %ctaid.y;
	mov.u32 	%r549, %ntid.y;
	mov.u32 	%r550, %tid.y;
	mad.lo.s32 	%r551, %r548, %r549, %r550;
	setp.ge.s32 	%p1, %r1, %r542;
	setp.ge.s32 	%p2, %r551, %r544;
	or.pred  	%p3, %p1, %p2;
	@%p3 bra 	$L__BB0_117;
	add.u64 	%rd1, %SPL, 0;
	mad.lo.s32 	%r555, %r544, %r1, %r551;
	cvt.s64.s32 	%rd2, %r555;
	mov.b32 	%r954, 1969363375;
	mov.b32 	%r556, 1207773362;
	st.local.v2.u32 	[%rd1], {%r556, %r954};
	mov.b32 	%r557, -123459836;
	mov.b32 	%r953, 2073827711;
	st.local.v2.u32 	[%rd1+8], {%r953, %r557};
	mov.b32 	%r950, 1851689907;
	mov.b32 	%r558, -589760388;
	st.local.v2.u32 	[%rd1+16], {%r558, %r950};
	setp.eq.s32 	%p4, %r555, 0;
	@%p4 bra 	$L__BB0_116;
	mov.b32 	%r937, 0;
	mov.b32 	%r954, 1969363375;
	mov.b32 	%r953, 2073827711;
	mov.b32 	%r950, 1851689907;
	mov.u64 	%rd13, precalc_xorwow_matrix;
	mov.u64 	%rd26, %rd2;
$L__BB0_3:
	mov.u64 	%rd3, %rd26;
	and.b64  	%rd4, %rd3, 3;
	setp.eq.s64 	%p5, %rd4, 0;
	@%p5 bra 	$L__BB0_115;
	mul.wide.u32 	%rd12, %r937, 3200;
	add.s64 	%rd5, %rd13, %rd12;
	mov.b32 	%r950, 0;
	mov.u32 	%r951, %r950;
	mov.u32 	%r952, %r950;
	mov.u32 	%r953, %r950;
	mov.u32 	%r954, %r950;
	mov.u32 	%r943, %r950;
$L__BB0_5:
	mul.wide.u32 	%rd14, %r943, 4;
	add.s64 	%rd15, %rd1, %rd14;
	ld.local.u32 	%r13, [%rd15+4];
	shl.b32 	%r14, %r943, 5;
	mov.b32 	%r949, 0;
$L__BB0_6:
	.pragma "nounroll";
	shr.u32 	%r565, %r13, %r949;
	and.b32  	%r566, %r565, 1;
	setp.eq.b32 	%p6, %r566, 1;
	not.pred 	%p7, %p6;
	add.s32 	%r567, %r14, %r949;
	mul.lo.s32 	%r568, %r567, 5;
	mul.wide.u32 	%rd16, %r568, 4;
	add.s64 	%rd6, %rd5, %rd16;
	@%p7 bra 	$L__BB0_8;
	ld.global.u32 	%r569, [%rd6];
	xor.b32  	%r954, %r954, %r569;
	ld.global.u32 	%r570, [%rd6+4];
	xor.b32  	%r953, %r953, %r570;
	ld.global.u32 	%r571, [%rd6+8];
	xor.b32  	%r952, %r952, %r571;
	ld.global.u32 	%r572, [%rd6+12];
	xor.b32  	%r951, %r951, %r572;
	ld.global.u32 	%r573, [%rd6+16];
	xor.b32  	%r950, %r950, %r573;
$L__BB0_8:
	and.b32  	%r575, %r565, 2;
	setp.eq.s32 	%p8, %r575, 0;
	@%p8 bra 	$L__BB0_10;
	ld.global.u32 	%r576, [%rd6+20];
	xor.b32  	%r954, %r954, %r576;
	ld.global.u32 	%r577, [%rd6+24];
	xor.b32  	%r953, %r953, %r577;
	ld.global.u32 	%r578, [%rd6+28];
	xor.b32  	%r952, %r952, %r578;
	ld.global.u32 	%r579, [%rd6+32];
	xor.b32  	%r951, %r951, %r579;
	ld.global.u32 	%r580, [%rd6+36];
	xor.b32  	%r950, %r950, %r580;
$L__BB0_10:
	and.b32  	%r582, %r565, 4;
	setp.eq.s32 	%p9, %r582, 0;
	@%p9 bra 	$L__BB0_12;
	ld.global.u32 	%r583, [%rd6+40];
	xor.b32  	%r954, %r954, %r583;
	ld.global.u32 	%r584, [%rd6+44];
	xor.b32  	%r953, %r953, %r584;
	ld.global.u32 	%r585, [%rd6+48];
	xor.b32  	%r952, %r952, %r585;
	ld.global.u32 	%r586, [%rd6+52];
	xor.b32  	%r951, %r951, %r586;
	ld.global.u32 	%r587, [%rd6+56];
	xor.b32  	%r950, %r950, %r587;
$L__BB0_12:
	and.b32  	%r589, %r565, 8;
	setp.eq.s32 	%p10, %r589, 0;
	@%p10 bra 	$L__BB0_14;
	ld.global.u32 	%r590, [%rd6+60];
	xor.b32  	%r954, %r954, %r590;
	ld.global.u32 	%r591, [%rd6+64];
	xor.b32  	%r953, %r953, %r591;
	ld.global.u32 	%r592, [%rd6+68];
	xor.b32  	%r952, %r952, %r592;
	ld.global.u32 	%r593, [%rd6+72];
	xor.b32  	%r951, %r951, %r593;
	ld.global.u32 	%r594, [%rd6+76];
	xor.b32  	%r950, %r950, %r594;
$L__BB0_14:
	and.b32  	%r596, %r565, 16;
	setp.eq.s32 	%p11, %r596, 0;
	@%p11 bra 	$L__BB0_16;
	ld.global.u32 	%r597, [%rd6+80];
	xor.b32  	%r954, %r954, %r597;
	ld.global.u32 	%r598, [%rd6+84];
	xor.b32  	%r953, %r953, %r598;
	ld.global.u32 	%r599, [%rd6+88];
	xor.b32  	%r952, %r952, %r599;
	ld.global.u32 	%r600, [%rd6+92];
	xor.b32  	%r951, %r951, %r600;
	ld.global.u32 	%r601, [%rd6+96];
	xor.b32  	%r950, %r950, %r601;
$L__BB0_16:
	and.b32  	%r603, %r565, 32;
	setp.eq.s32 	%p12, %r603, 0;
	@%p12 bra 	$L__BB0_18;
	ld.global.u32 	%r604, [%rd6+100];
	xor.b32  	%r954, %r954, %r604;
	ld.global.u32 	%r605, [%rd6+104];
	xor.b32  	%r953, %r953, %r605;
	ld.global.u32 	%r606, [%rd6+108];
	xor.b32  	%r952, %r952, %r606;
	ld.global.u32 	%r607, [%rd6+112];
	xor.b32  	%r951, %r951, %r607;
	ld.global.u32 	%r608, [%rd6+116];
	xor.b32  	%r950, %r950, %r608;
$L__BB0_18:
	and.b32  	%r610, %r565, 64;
	setp.eq.s32 	%p13, %r610, 0;
	@%p13 bra 	$L__BB0_20;
	ld.global.u32 	%r611, [%rd6+120];
	xor.b32  	%r954, %r954, %r611;
	ld.global.u32 	%r612, [%rd6+124];
	xor.b32  	%r953, %r953, %r612;
	ld.global.u32 	%r613, [%rd6+128];
	xor.b32  	%r952, %r952, %r613;
	ld.global.u32 	%r614, [%rd6+132];
	xor.b32  	%r951, %r951, %r614;
	ld.global.u32 	%r615, [%rd6+136];
	xor.b32  	%r950, %r950, %r615;
$L__BB0_20:
	and.b32  	%r617, %r565, 128;
	setp.eq.s32 	%p14, %r617, 0;
	@%p14 bra 	$L__BB0_22;
	ld.global.u32 	%r618, [%rd6+140];
	xor.b32  	%r954, %r954, %r618;
	ld.global.u32 	%r619, [%rd6+144];
	xor.b32  	%r953, %r953, %r619;
	ld.global.u32 	%r620, [%rd6+148];
	xor.b32  	%r952, %r952, %r620;
	ld.global.u32 	%r621, [%rd6+152];
	xor.b32  	%r951, %r951, %r621;
	ld.global.u32 	%r622, [%rd6+156];
	xor.b32  	%r950, %r950, %r622;
$L__BB0_22:
	and.b32  	%r624, %r565, 256;
	setp.eq.s32 	%p15, %r624, 0;
	@%p15 bra 	$L__BB0_24;
	ld.global.u32 	%r625, [%rd6+160];
	xor.b32  	%r954, %r954, %r625;
	ld.global.u32 	%r626, [%rd6+164];
	xor.b32  	%r953, %r953, %r626;
	ld.global.u32 	%r627, [%rd6+168];
	xor.b32  	%r952, %r952, %r627;
	ld.global.u32 	%r628, [%rd6+172];
	xor.b32  	%r951, %r951, %r628;
	ld.global.u32 	%r629, [%rd6+176];
	xor.b32  	%r950, %r950, %r629;
$L__BB0_24:
	and.b32  	%r631, %r565, 512;
	setp.eq.s32 	%p16, %r631, 0;
	@%p16 bra 	$L__BB0_26;
	ld.global.u32 	%r632, [%rd6+180];
	xor.b32  	%r954, %r954, %r632;
	ld.global.u32 	%r633, [%rd6+184];
	xor.b32  	%r953, %r953, %r633;
	ld.global.u32 	%r634, [%rd6+188];
	xor.b32  	%r952, %r952, %r634;
	ld.global.u32 	%r635, [%rd6+192];
	xor.b32  	%r951, %r951, %r635;
	ld.global.u32 	%r636, [%rd6+196];
	xor.b32  	%r950, %r950, %r636;
$L__BB0_26:
	and.b32  	%r638, %r565, 1024;
	setp.eq.s32 	%p17, %r638, 0;
	@%p17 bra 	$L__BB0_28;
	ld.global.u32 	%r639, [%rd6+200];
	xor.b32  	%r954, %r954, %r639;
	ld.global.u32 	%r640, [%rd6+204];
	xor.b32  	%r953, %r953, %r640;
	ld.global.u32 	%r641, [%rd6+208];
	xor.b32  	%r952, %r952, %r641;
	ld.global.u32 	%r642, [%rd6+212];
	xor.b32  	%r951, %r951, %r642;
	ld.global.u32 	%r643, [%rd6+216];
	xor.b32  	%r950, %r950, %r643;
$L__BB0_28:
	and.b32  	%r645, %r565, 2048;
	setp.eq.s32 	%p18, %r645, 0;
	@%p18 bra 	$L__BB0_30;
	ld.global.u32 	%r646, [%rd6+220];
	xor.b32  	%r954, %r954, %r646;
	ld.global.u32 	%r647, [%rd6+224];
	xor.b32  	%r953, %r953, %r647;
	ld.global.u32 	%r648, [%rd6+228];
	xor.b32  	%r952, %r952, %r648;
	ld.global.u32 	%r649, [%rd6+232];
	xor.b32  	%r951, %r951, %r649;
	ld.global.u32 	%r650, [%rd6+236];
	xor.b32  	%r950, %r950, %r650;
$L__BB0_30:
	and.b32  	%r652, %r565, 4096;
	setp.eq.s32 	%p19, %r652, 0;
	@%p19 bra 	$L__BB0_32;
	ld.global.u32 	%r653, [%rd6+240];
	xor.b32  	%r954, %r954, %r653;
	ld.global.u32 	%r654, [%rd6+244];
	xor.b32  	%r953, %r953, %r654;
	ld.global.u32 	%r655, [%rd6+248];
	xor.b32  	%r952, %r952, %r655;
	ld.global.u32 	%r656, [%rd6+252];
	xor.b32  	%r951, %r951, %r656;
	ld.global.u32 	%r657, [%rd6+256];
	xor.b32  	%r950, %r950, %r657;
$L__BB0_32:
	and.b32  	%r659, %r565, 8192;
	setp.eq.s32 	%p20, %r659, 0;
	@%p20 bra 	$L__BB0_34;
	ld.global.u32 	%r660, [%rd6+260];
	xor.b32  	%r954, %r954, %r660;
	ld.global.u32 	%r661, [%rd6+264];
	xor.b32  	%r953, %r953, %r661;
	ld.global.u32 	%r662, [%rd6+268];
	xor.b32  	%r952, %r952, %r662;
	ld.global.u32 	%r663, [%rd6+272];
	xor.b32  	%r951, %r951, %r663;
	ld.global.u32 	%r664, [%rd6+276];
	xor.b32  	%r950, %r950, %r664;
$L__BB0_34:
	and.b32  	%r666, %r565, 16384;
	setp.eq.s32 	%p21, %r666, 0;
	@%p21 bra 	$L__BB0_36;
	ld.global.u32 	%r667, [%rd6+280];
	xor.b32  	%r954, %r954, %r667;
	ld.global.u32 	%r668, [%rd6+284];
	xor.b32  	%r953, %r953, %r668;
	ld.global.u32 	%r669, [%rd6+288];
	xor.b32  	%r952, %r952, %r669;
	ld.global.u32 	%r670, [%rd6+292];
	xor.b32  	%r951, %r951, %r670;
	ld.global.u32 	%r671, [%rd6+296];
	xor.b32  	%r950, %r950, %r671;
$L__BB0_36:
	and.b32  	%r673, %r565, 32768;
	setp.eq.s32 	%p22, %r673, 0;
	@%p22 bra 	$L__BB0_38;
	ld.global.u32 	%r674, [%rd6+300];
	xor.b32  	%r954, %r954, %r674;
	ld.global.u32 	%r675, [%rd6+304];
	xor.b32  	%r953, %r953, %r675;
	ld.global.u32 	%r676, [%rd6+308];
	xor.b32  	%r952, %r952, %r676;
	ld.global.u32 	%r677, [%rd6+312];
	xor.b32  	%r951, %r951, %r677;
	ld.global.u32 	%r678, [%rd6+316];
	xor.b32  	%r950, %r950, %r678;
$L__BB0_38:
	add.s32 	%r949, %r949, 16;
	setp.ne.s32 	%p23, %r949, 32;
	@%p23 bra 	$L__BB0_6;
	mad.lo.s32 	%r679, %r943, -31, %r14;
	add.s32 	%r943, %r679, 1;
	setp.ne.s32 	%p24, %r943, 5;
	@%p24 bra 	$L__BB0_5;
	st.local.u32 	[%rd1+4], %r954;
	st.local.v2.u32 	[%rd1+8], {%r953, %r952};
	st.local.v2.u32 	[%rd1+16], {%r951, %r950};
	setp.eq.s64 	%p25, %rd4, 1;
	@%p25 bra 	$L__BB0_115;
	mov.b32 	%r950, 0;
	mov.u32 	%r1043, %r950;
	mov.u32 	%r1044, %r950;
	mov.u32 	%r953, %r950;
	mov.u32 	%r954, %r950;
	mov.u32 	%r1035, %r950;
$L__BB0_42:
	mul.wide.u32 	%rd17, %r1035, 4;
	add.s64 	%rd18, %rd1, %rd17;
	ld.local.u32 	%r189, [%rd18+4];
	shl.b32 	%r190, %r1035, 5;
	mov.b32 	%r1041, 0;
$L__BB0_43:
	.pragma "nounroll";
	shr.u32 	%r682, %r189, %r1041;
	and.b32  	%r683, %r682, 1;
	setp.eq.b32 	%p26, %r683, 1;
	not.pred 	%p27, %p26;
	add.s32 	%r684, %r190, %r1041;
	mul.lo.s32 	%r685, %r684, 5;
	mul.wide.u32 	%rd19, %r685, 4;
	add.s64 	%rd7, %rd5, %rd19;
	@%p27 bra 	$L__BB0_45;
	ld.global.u32 	%r686, [%rd7];
	xor.b32  	%r954, %r954, %r686;
	ld.global.u32 	%r687, [%rd7+4];
	xor.b32  	%r953, %r953, %r687;
	ld.global.u32 	%r688, [%rd7+8];
	xor.b32  	%r1044, %r1044, %r688;
	ld.global.u32 	%r689, [%rd7+12];
	xor.b32  	%r1043, %r1043, %r689;
	ld.global.u32 	%r690, [%rd7+16];
	xor.b32  	%r950, %r950, %r690;
$L__BB0_45:
	and.b32  	%r692, %r682, 2;
	setp.eq.s32 	%p28, %r692, 0;
	@%p28 bra 	$L__BB0_47;
	ld.global.u32 	%r693, [%rd7+20];
	xor.b32  	%r954, %r954, %r693;
	ld.global.u32 	%r694, [%rd7+24];
	xor.b32  	%r953, %r953, %r694;
	ld.global.u32 	%r695, [%rd7+28];
	xor.b32  	%r1044, %r1044, %r695;
	ld.global.u32 	%r696, [%rd7+32];
	xor.b32  	%r1043, %r1043, %r696;
	ld.global.u32 	%r697, [%rd7+36];
	xor.b32  	%r950, %r950, %r697;
$L__BB0_47:
	and.b32  	%r699, %r682, 4;
	setp.eq.s32 	%p29, %r699, 0;
	@%p29 bra 	$L__BB0_49;
	ld.global.u32 	%r700, [%rd7+40];
	xor.b32  	%r954, %r954, %r700;
	ld.global.u32 	%r701, [%rd7+44];
	xor.b32  	%r953, %r953, %r701;
	ld.global.u32 	%r702, [%rd7+48];
	xor.b32  	%r1044, %r1044, %r702;
	ld.global.u32 	%r703, [%rd7+52];
	xor.b32  	%r1043, %r1043, %r703;
	ld.global.u32 	%r704, [%rd7+56];
	xor.b32  	%r950, %r950, %r704;
$L__BB0_49:
	and.b32  	%r706, %r682, 8;
	setp.eq.s32 	%p30, %r706, 0;
	@%p30 bra 	$L__BB0_51;
	ld.global.u32 	%r707, [%rd7+60];
	xor.b32  	%r954, %r954, %r707;
	ld.global.u32 	%r708, [%rd7+64];
	xor.b32  	%r953, %r953, %r708;
	ld.global.u32 	%r709, [%rd7+68];
	xor.b32  	%r1044, %r1044, %r709;
	ld.global.u32 	%r710, [%rd7+72];
	xor.b32  	%r1043, %r1043, %r710;
	ld.global.u32 	%r711, [%rd7+76];
	xor.b32  	%r950, %r950, %r711;
$L__BB0_51:
	and.b32  	%r713, %r682, 16;
	setp.eq.s32 	%p31, %r713, 0;
	@%p31 bra 	$L__BB0_53;
	ld.global.u32 	%r714, [%rd7+80];
	xor.b32  	%r954, %r954, %r714;
	ld.global.u32 	%r715, [%rd7+84];
	xor.b32  	%r953, %r953, %r715;
	ld.global.u32 	%r716, [%rd7+88];
	xor.b32  	%r1044, %r1044, %r716;
	ld.global.u32 	%r717, [%rd7+92];
	xor.b32  	%r1043, %r1043, %r717;
	ld.global.u32 	%r718, [%rd7+96];
	xor.b32  	%r950, %r950, %r718;
$L__BB0_53:
	and.b32  	%r720, %r682, 32;
	setp.eq.s32 	%p32, %r720, 0;
	@%p32 bra 	$L__BB0_55;
	ld.global.u32 	%r721, [%rd7+100];
	xor.b32  	%r954, %r954, %r721;
	ld.global.u32 	%r722, [%rd7+104];
	xor.b32  	%r953, %r953, %r722;
	ld.global.u32 	%r723, [%rd7+108];
	xor.b32  	%r1044, %r1044, %r723;
	ld.global.u32 	%r724, [%rd7+112];
	xor.b32  	%r1043, %r1043, %r724;
	ld.global.u32 	%r725, [%rd7+116];
	xor.b32  	%r950, %r950, %r725;
$L__BB0_55:
	and.b32  	%r727, %r682, 64;
	setp.eq.s32 	%p33, %r727, 0;
	@%p33 bra 	$L__BB0_57;
	ld.global.u32 	%r728, [%rd7+120];
	xor.b32  	%r954, %r954, %r728;
	ld.global.u32 	%r729, [%rd7+124];
	xor.b32  	%r953, %r953, %r729;
	ld.global.u32 	%r730, [%rd7+128];
	xor.b32  	%r1044, %r1044, %r730;
	ld.global.u32 	%r731, [%rd7+132];
	xor.b32  	%r1043, %r1043, %r731;
	ld.global.u32 	%r732, [%rd7+136];
	xor.b32  	%r950, %r950, %r732;
$L__BB0_57:
	and.b32  	%r734, %r682, 128;
	setp.eq.s32 	%p34, %r734, 0;
	@%p34 bra 	$L__BB0_59;
	ld.global.u32 	%r735, [%rd7+140];
	xor.b32  	%r954, %r954, %r735;
	ld.global.u32 	%r736, [%rd7+144];
	xor.b32  	%r953, %r953, %r736;
	ld.global.u32 	%r737, [%rd7+148];
	xor.b32  	%r1044, %r1044, %r737;
	ld.global.u32 	%r738, [%rd7+152];
	xor.b32  	%r1043, %r1043, %r738;
	ld.global.u32 	%r739, [%rd7+156];
	xor.b32  	%r950, %r950, %r739;
$L__BB0_59:
	and.b32  	%r741, %r682, 256;
	setp.eq.s32 	%p35, %r741, 0;
	@%p35 bra 	$L__BB0_61;
	ld.global.u32 	%r742, [%rd7+160];
	xor.b32  	%r954, %r954, %r742;
	ld.global.u32 	%r743, [%rd7+164];
	xor.b32  	%r953, %r953, %r743;
	ld.global.u32 	%r744, [%rd7+168];
	xor.b32  	%r1044, %r1044, %r744;
	ld.global.u32 	%r745, [%rd7+172];
	xor.b32  	%r1043, %r1043, %r745;
	ld.global.u32 	%r746, [%rd7+176];
	xor.b32  	%r950, %r950, %r746;
$L__BB0_61:
	and.b32  	%r748, %r682, 512;
	setp.eq.s32 	%p36, %r748, 0;
	@%p36 bra 	$L__BB0_63;
	ld.global.u32 	%r749, [%rd7+180];
	xor.b32  	%r954, %r954, %r749;
	ld.global.u32 	%r750, [%rd7+184];
	xor.b32  	%r953, %r953, %r750;
	ld.global.u32 	%r751, [%rd7+188];
	xor.b32  	%r1044, %r1044, %r751;
	ld.global.u32 	%r752, [%rd7+192];
	xor.b32  	%r1043, %r1043, %r752;
	ld.global.u32 	%r753, [%rd7+196];
	xor.b32  	%r950, %r950, %r753;
$L__BB0_63:
	and.b32  	%r755, %r682, 1024;
	setp.eq.s32 	%p37, %r755, 0;
	@%p37 bra 	$L__BB0_65;
	ld.global.u32 	%r756, [%rd7+200];
	xor.b32  	%r954, %r954, %r756;
	ld.global.u32 	%r757, [%rd7+204];
	xor.b32  	%r953, %r953, %r757;
	ld.global.u32 	%r758, [%rd7+208];
	xor.b32  	%r1044, %r1044, %r758;
	ld.global.u32 	%r759, [%rd7+212];
	xor.b32  	%r1043, %r1043, %r759;
	ld.global.u32 	%r760, [%rd7+216];
	xor.b32  	%r950, %r950, %r760;
$L__BB0_65:
	and.b32  	%r762, %r682, 2048;
	setp.eq.s32 	%p38, %r762, 0;
	@%p38 bra 	$L__BB0_67;
	ld.global.u32 	%r763, [%rd7+220];
	xor.b32  	%r954, %r954, %r763;
	ld.global.u32 	%r764, [%rd7+224];
	xor.b32  	%r953, %r953, %r764;
	ld.global.u32 	%r765, [%rd7+228];
	xor.b32  	%r1044, %r1044, %r765;
	ld.global.u32 	%r766, [%rd7+232];
	xor.b32  	%r1043, %r1043, %r766;
	ld.global.u32 	%r767, [%rd7+236];
	xor.b32  	%r950, %r950, %r767;
$L__BB0_67:
	and.b32  	%r769, %r682, 4096;
	setp.eq.s32 	%p39, %r769, 0;
	@%p39 bra 	$L__BB0_69;
	ld.global.u32 	%r770, [%rd7+240];
	xor.b32  	%r954, %r954, %r770;
	ld.global.u32 	%r771, [%rd7+244];
	xor.b32  	%r953, %r953, %r771;
	ld.global.u32 	%r772, [%rd7+248];
	xor.b32  	%r1044, %r1044, %r772;
	ld.global.u32 	%r773, [%rd7+252];
	xor.b32  	%r1043, %r1043, %r773;
	ld.global.u32 	%r774, [%rd7+256];
	xor.b32  	%r950, %r950, %r774;
$L__BB0_69:
	and.b32  	%r776, %r682, 8192;
	setp.eq.s32 	%p40, %r776, 0;
	@%p40 bra 	$L__BB0_71;
	ld.global.u32 	%r777, [%rd7+260];
	xor.b32  	%r954, %r954, %r777;
	ld.global.u32 	%r778, [%rd7+264];
	xor.b32  	%r953, %r953, %r778;
	ld.global.u32 	%r779, [%rd7+268];
	xor.b32  	%r1044, %r1044, %r779;
	ld.global.u32 	%r780, [%rd7+272];
	xor.b32  	%r1043, %r1043, %r780;
	ld.global.u32 	%r781, [%rd7+276];
	xor.b32  	%r950, %r950, %r781;
$L__BB0_71:
	and.b32  	%r783, %r682, 16384;
	setp.eq.s32 	%p41, %r783, 0;
	@%p41 bra 	$L__BB0_73;
	ld.global.u32 	%r784, [%rd7+280];
	xor.b32  	%r954, %r954, %r784;
	ld.global.u32 	%r785, [%rd7+284];
	xor.b32  	%r953, %r953, %r785;
	ld.global.u32 	%r786, [%rd7+288];
	xor.b32  	%r1044, %r1044, %r786;
	ld.global.u32 	%r787, [%rd7+292];
	xor.b32  	%r1043, %r1043, %r787;
	ld.global.u32 	%r788, [%rd7+296];
	xor.b32  	%r950, %r950, %r788;
$L__BB0_73:
	and.b32  	%r790, %r682, 32768;
	setp.eq.s32 	%p42, %r790, 0;
	@%p42 bra 	$L__BB0_75;
	ld.global.u32 	%r791, [%rd7+300];
	xor.b32  	%r954, %r954, %r791;
	ld.global.u32 	%r792, [%rd7+304];
	xor.b32  	%r953, %r953, %r792;
	ld.global.u32 	%r793, [%rd7+308];
	xor.b32  	%r1044, %r1044, %r793;
	ld.global.u32 	%r794, [%rd7+312];
	xor.b32  	%r1043, %r1043, %r794;
	ld.global.u32 	%r795, [%rd7+316];
	xor.b32  	%r950, %r950, %r795;
$L__BB0_75:
	add.s32 	%r1041, %r1041, 16;
	setp.ne.s32 	%p43, %r1041, 32;
	@%p43 bra 	$L__BB0_43;
	mad.lo.s32 	%r796, %r1035, -31, %r190;
	add.s32 	%r1035, %r796, 1;
	setp.ne.s32 	%p44, %r1035, 5;
	@%p44 bra 	$L__BB0_42;
	st.local.u32 	[%rd1+4], %r954;
	st.local.v2.u32 	[%rd1+8], {%r953, %r1044};
	st.local.v2.u32 	[%rd1+16], {%r1043, %r950};
	setp.ne.s64 	%p45, %rd4, 3;
	@%p45 bra 	$L__BB0_115;
	mov.b32 	%r950, 0;
	mov.u32 	%r1135, %r950;
	mov.u32 	%r1136, %r950;
	mov.u32 	%r953, %r950;
	mov.u32 	%r954, %r950;
	mov.u32 	%r1127, %r950;
$L__BB0_79:
	mul.wide.u32 	%rd20, %r1127, 4;
	add.s64 	%rd21, %rd1, %rd20;
	ld.local.u32 	%r365, [%rd21+4];
	shl.b32 	%r366, %r1127, 5;
	mov.b32 	%r1133, 0;
$L__BB0_80:
	.pragma "nounroll";
	shr.u32 	%r799, %r365, %r1133;
	and.b32  	%r800, %r799, 1;
	setp.eq.b32 	%p46, %r800, 1;
	not.pred 	%p47, %p46;
	add.s32 	%r801, %r366, %r1133;
	mul.lo.s32 	%r802, %r801, 5;
	mul.wide.u32 	%rd22, %r802, 4;
	add.s64 	%rd8, %rd5, %rd22;
	@%p47 bra 	$L__BB0_82;
	ld.global.u32 	%r803, [%rd8];
	xor.b32  	%r954, %r954, %r803;
	ld.global.u32 	%r804, [%rd8+4];
	xor.b32  	%r953, %r953, %r804;
	ld.global.u32 	%r805, [%rd8+8];
	xor.b32  	%r1136, %r1136, %r805;
	ld.global.u32 	%r806, [%rd8+12];
	xor.b32  	%r1135, %r1135, %r806;
	ld.global.u32 	%r807, [%rd8+16];
	xor.b32  	%r950, %r950, %r807;
$L__BB0_82:
	and.b32  	%r809, %r799, 2;
	setp.eq.s32 	%p48, %r809, 0;
	@%p48 bra 	$L__BB0_84;
	ld.global.u32 	%r810, [%rd8+20];
	xor.b32  	%r954, %r954, %r810;
	ld.global.u32 	%r811, [%rd8+24];
	xor.b32  	%r953, %r953, %r811;
	ld.global.u32 	%r812, [%rd8+28];
	xor.b32  	%r1136, %r1136, %r812;
	ld.global.u32 	%r813, [%rd8+32];
	xor.b32  	%r1135, %r1135, %r813;
	ld.global.u32 	%r814, [%rd8+36];
	xor.b32  	%r950, %r950, %r814;
$L__BB0_84:
	and.b32  	%r816, %r799, 4;
	setp.eq.s32 	%p49, %r816, 0;
	@%p49 bra 	$L__BB0_86;
	ld.global.u32 	%r817, [%rd8+40];
	xor.b32  	%r954, %r954, %r817;
	ld.global.u32 	%r818, [%rd8+44];
	xor.b32  	%r953, %r953, %r818;
	ld.global.u32 	%r819, [%rd8+48];
	xor.b32  	%r1136, %r1136, %r819;
	ld.global.u32 	%r820, [%rd8+52];
	xor.b32  	%r1135, %r1135, %r820;
	ld.global.u32 	%r821, [%rd8+56];
	xor.b32  	%r950, %r950, %r821;
$L__BB0_86:
	and.b32  	%r823, %r799, 8;
	setp.eq.s32 	%p50, %r823, 0;
	@%p50 bra 	$L__BB0_88;
	ld.global.u32 	%r824, [%rd8+60];
	xor.b32  	%r954, %r954, %r824;
	ld.global.u32 	%r825, [%rd8+64];
	xor.b32  	%r953, %r953, %r825;
	ld.global.u32 	%r826, [%rd8+68];
	xor.b32  	%r1136, %r1136, %r826;
	ld.global.u32 	%r827, [%rd8+72];
	xor.b32  	%r1135, %r1135, %r827;
	ld.global.u32 	%r828, [%rd8+76];
	xor.b32  	%r950, %r950, %r828;
$L__BB0_88:
	and.b32  	%r830, %r799, 16;
	setp.eq.s32 	%p51, %r830, 0;
	@%p51 bra 	$L__BB0_90;
	ld.global.u32 	%r831, [%rd8+80];
	xor.b32  	%r954, %r954, %r831;
	ld.global.u32 	%r832, [%rd8+84];
	xor.b32  	%r953, %r953, %r832;
	ld.global.u32 	%r833, [%rd8+88];
	xor.b32  	%r1136, %r1136, %r833;
	ld.global.u32 	%r834, [%rd8+92];
	xor.b32  	%r1135, %r1135, %r834;
	ld.global.u32 	%r835, [%rd8+96];
	xor.b32  	%r950, %r950, %r835;
$L__BB0_90:
	and.b32  	%r837, %r799, 32;
	setp.eq.s32 	%p52, %r837, 0;
	@%p52 bra 	$L__BB0_92;
	ld.global.u32 	%r838, [%rd8+100];
	xor.b32  	%r954, %r954, %r838;
	ld.global.u32 	%r839, [%rd8+104];
	xor.b32  	%r953, %r953, %r839;
	ld.global.u32 	%r840, [%rd8+108];
	xor.b32  	%r1136, %r1136, %r840;
	ld.global.u32 	%r841, [%rd8+112];
	xor.b32  	%r1135, %r1135, %r841;
	ld.global.u32 	%r842, [%rd8+116];
	xor.b32  	%r950, %r950, %r842;
$L__BB0_92:
	and.b32  	%r844, %r799, 64;
	setp.eq.s32 	%p53, %r844, 0;
	@%p53 bra 	$L__BB0_94;
	ld.global.u32 	%r845, [%rd8+120];
	xor.b32  	%r954, %r954, %r845;
	ld.global.u32 	%r846, [%rd8+124];
	xor.b32  	%r953, %r953, %r846;
	ld.global.u32 	%r847, [%rd8+128];
	xor.b32  	%r1136, %r1136, %r847;
	ld.global.u32 	%r848, [%rd8+132];
	xor.b32  	%r1135, %r1135, %r848;
	ld.global.u32 	%r849, [%rd8+136];
	xor.b32  	%r950, %r950, %r849;
$L__BB0_94:
	and.b32  	%r851, %r799, 128;
	setp.eq.s32 	%p54, %r851, 0;
	@%p54 bra 	$L__BB0_96;
	ld.global.u32 	%r852, [%rd8+140];
	xor.b32  	%r954, %r954, %r852;
	ld.global.u32 	%r853, [%rd8+144];
	xor.b32  	%r953, %r953, %r853;
	ld.global.u32 	%r854, [%rd8+148];
	xor.b32  	%r1136, %r1136, %r854;
	ld.global.u32 	%r855, [%rd8+152];
	xor.b32  	%r1135, %r1135, %r855;
	ld.global.u32 	%r856, [%rd8+156];
	xor.b32  	%r950, %r950, %r856;
$L__BB0_96:
	and.b32  	%r858, %r799, 256;
	setp.eq.s32 	%p55, %r858, 0;
	@%p55 bra 	$L__BB0_98;
	ld.global.u32 	%r859, [%rd8+160];
	xor.b32  	%r954, %r954, %r859;
	ld.global.u32 	%r860, [%rd8+164];
	xor.b32  	%r953, %r953, %r860;
	ld.global.u32 	%r861, [%rd8+168];
	xor.b32  	%r1136, %r1136, %r861;
	ld.global.u32 	%r862, [%rd8+172];
	xor.b32  	%r1135, %r1135, %r862;
	ld.global.u32 	%r863, [%rd8+176];
	xor.b32  	%r950, %r950, %r863;
$L__BB0_98:
	and.b32  	%r865, %r799, 512;
	setp.eq.s32 	%p56, %r865, 0;
	@%p56 bra 	$L__BB0_100;
	ld.global.u32 	%r866, [%rd8+180];
	xor.b32  	%r954, %r954, %r866;
	ld.global.u32 	%r867, [%rd8+184];
	xor.b32  	%r953, %r953, %r867;
	ld.global.u32 	%r868, [%rd8+188];
	xor.b32  	%r1136, %r1136, %r868;
	ld.global.u32 	%r869, [%rd8+192];
	xor.b32  	%r1135, %r1135, %r869;
	ld.global.u32 	%r870, [%rd8+196];
	xor.b32  	%r950, %r950, %r870;
$L__BB0_100:
	and.b32  	%r872, %r799, 1024;
	setp.eq.s32 	%p57, %r872, 0;
	@%p57 bra 	$L__BB0_102;
	ld.global.u32 	%r873, [%rd8+200];
	xor.b32  	%r954, %r954, %r873;
	ld.global.u32 	%r874, [%rd8+204];
	xor.b32  	%r953, %r953, %r874;
	ld.global.u32 	%r875, [%rd8+208];
	xor.b32  	%r1136, %r1136, %r875;
	ld.global.u32 	%r876, [%rd8+212];
	xor.b32  	%r1135, %r1135, %r876;
	ld.global.u32 	%r877, [%rd8+216];
	xor.b32  	%r950, %r950, %r877;
$L__BB0_102:
	and.b32  	%r879, %r799, 2048;
	setp.eq.s32 	%p58, %r879, 0;
	@%p58 bra 	$L__BB0_104;
	ld.global.u32 	%r880, [%rd8+220];
	xor.b32  	%r954, %r954, %r880;
	ld.global.u32 	%r881, [%rd8+224];
	xor.b32  	%r953, %r953, %r881;
	ld.global.u32 	%r882, [%rd8+228];
	xor.b32  	%r1136, %r1136, %r882;
	ld.global.u32 	%r883, [%rd8+232];
	xor.b32  	%r1135, %r1135, %r883;
	ld.global.u32 	%r884, [%rd8+236];
	xor.b32  	%r950, %r950, %r884;
$L__BB0_104:
	and.b32  	%r886, %r799, 4096;
	setp.eq.s32 	%p59, %r886, 0;
	@%p59 bra 	$L__BB0_106;
	ld.global.u32 	%r887, [%rd8+240];
	xor.b32  	%r954, %r954, %r887;
	ld.global.u32 	%r888, [%rd8+244];
	xor.b32  	%r953, %r953, %r888;
	ld.global.u32 	%r889, [%rd8+248];
	xor.b32  	%r1136, %r1136, %r889;
	ld.global.u32 	%r890, [%rd8+252];
	xor.b32  	%r1135, %r1135, %r890;
	ld.global.u32 	%r891, [%rd8+256];
	xor.b32  	%r950, %r950, %r891;
$L__BB0_106:
	and.b32  	%r893, %r799, 8192;
	setp.eq.s32 	%p60, %r893, 0;
	@%p60 bra 	$L__BB0_108;
	ld.global.u32 	%r894, [%rd8+260];
	xor.b32  	%r954, %r954, %r894;
	ld.global.u32 	%r895, [%rd8+264];
	xor.b32  	%r953, %r953, %r895;
	ld.global.u32 	%r896, [%rd8+268];
	xor.b32  	%r1136, %r1136, %r896;
	ld.global.u32 	%r897, [%rd8+272];
	xor.b32  	%r1135, %r1135, %r897;
	ld.global.u32 	%r898, [%rd8+276];
	xor.b32  	%r950, %r950, %r898;
$L__BB0_108:
	and.b32  	%r900, %r799, 16384;
	setp.eq.s32 	%p61, %r900, 0;
	@%p61 bra 	$L__BB0_110;
	ld.global.u32 	%r901, [%rd8+280];
	xor.b32  	%r954, %r954, %r901;
	ld.global.u32 	%r902, [%rd8+284];
	xor.b32  	%r953, %r953, %r902;
	ld.global.u32 	%r903, [%rd8+288];
	xor.b32  	%r1136, %r1136, %r903;
	ld.global.u32 	%r904, [%rd8+292];
	xor.b32  	%r1135, %r1135, %r904;
	ld.global.u32 	%r905, [%rd8+296];
	xor.b32  	%r950, %r950, %r905;
$L__BB0_110:
	and.b32  	%r907, %r799, 32768;
	setp.eq.s32 	%p62, %r907, 0;
	@%p62 bra 	$L__BB0_112;
	ld.global.u32 	%r908, [%rd8+300];
	xor.b32  	%r954, %r954, %r908;
	ld.global.u32 	%r909, [%rd8+304];
	xor.b32  	%r953, %r953, %r909;
	ld.global.u32 	%r910, [%rd8+308];
	xor.b32  	%r1136, %r1136, %r910;
	ld.global.u32 	%r911, [%rd8+312];
	xor.b32  	%r1135, %r1135, %r911;
	ld.global.u32 	%r912, [%rd8+316];
	xor.b32  	%r950, %r950, %r912;
$L__BB0_112:
	add.s32 	%r1133, %r1133, 16;
	setp.ne.s32 	%p63, %r1133, 32;
	@%p63 bra 	$L__BB0_80;
	mad.lo.s32 	%r913, %r1127, -31, %r366;
	add.s32 	%r1127, %r913, 1;
	setp.ne.s32 	%p64, %r1127, 5;
	@%p64 bra 	$L__BB0_79;
	st.local.u32 	[%rd1+4], %r954;
	st.local.v2.u32 	[%rd1+8], {%r953, %r1136};
	st.local.v2.u32 	[%rd1+16], {%r1135, %r950};
$L__BB0_115:
	shr.u64 	%rd26, %rd3, 2;
	add.s32 	%r937, %r937, 1;
	setp.gt.u64 	%p65, %rd3, 3;
	@%p65 bra 	$L__BB0_3;
$L__BB0_116:
	shr.u32 	%r914, %r954, 2;
	xor.b32  	%r915, %r914, %r954;
	shl.b32 	%r916, %r950, 4;
	shl.b32 	%r917, %r915, 1;
	xor.b32  	%r918, %r917, %r916;
	xor.b32  	%r919, %r918, %r915;
	xor.b32  	%r920, %r919, %r950;
	add.s32 	%r921, %r920, 1208135799;
	shr.u32 	%r922, %r953, 2;
	xor.b32  	%r923, %r922, %r953;
	shl.b32 	%r924, %r920, 4;
	shl.b32 	%r925, %r923, 1;
	xor.b32  	%r926, %r925, %r924;
	xor.b32  	%r927, %r926, %r923;
	xor.b32  	%r928, %r927, %r920;
	add.s32 	%r929, %r928, 1208498236;
	cvt.rn.f32.u32 	%f1, %r921;
	fma.rn.f32 	%f2, %f1, 0f2F800000, 0f2F000000;
	cvt.rn.f32.u32 	%f3, %r929;
	fma.rn.f32 	%f4, %f3, 0f30C90FDB, 0f30490FDB;
	setp.lt.f32 	%p66, %f2, 0f00800000;
	mul.f32 	%f5, %f2, 0f4B000000;
	selp.f32 	%f6, %f5, %f2, %p66;
	selp.f32 	%f7, 0fC1B80000, 0f00000000, %p66;
	mov.b32 	%r930, %f6;
	add.s32 	%r931, %r930, -1059760811;
	and.b32  	%r932, %r931, -8388608;
	sub.s32 	%r933, %r930, %r932;
	mov.b32 	%f8, %r933;
	cvt.rn.f32.s32 	%f9, %r932;
	fma.rn.f32 	%f10, %f9, 0f34000000, %f7;
	add.f32 	%f11, %f8, 0fBF800000;
	fma.rn.f32 	%f12, %f11, 0fBE055027, 0f3E1039F6;
	fma.rn.f32 	%f13, %f12, %f11, 0fBDF8CDCC;
	fma.rn.f32 	%f14, %f13, %f11, 0f3E0F2955;
	fma.rn.f32 	%f15, %f14, %f11, 0fBE2AD8B9;
	fma.rn.f32 	%f16, %f15, %f11, 0f3E4CED0B;
	fma.rn.f32 	%f17, %f16, %f11, 0fBE7FFF22;
	fma.rn.f32 	%f18, %f17, %f11, 0f3EAAAA78;
	fma.rn.f32 	%f19, %f18, %f11, 0fBF000000;
	mul.f32 	%f20, %f11, %f19;
	fma.rn.f32 	%f21, %f20, %f11, %f11;
	fma.rn.f32 	%f22, %f10, 0f3F317218, %f21;
	setp.gt.u32 	%p67, %r930, 2139095039;
	fma.rn.f32 	%f23, %f6, 0f7F800000, 0f7F800000;
	selp.f32 	%f24, %f23, %f22, %p67;
	setp.eq.f32 	%p68, %f6, 0f00000000;
	mul.f32 	%f25, %f24, 0fC0000000;
	selp.f32 	%f26, 0f7F800000, %f25, %p68;
	sqrt.rn.f32 	%f27, %f26;
	sin.approx.f32 	%f28, %f4;
	mul.f32 	%f29, %f27, %f28;
	cvt.rn.f32.s32 	%f30, %r542;
	mov.f32 	%f31, 0f40000000;
	div.rn.f32 	%f32, %f31, %f30;
	sqrt.rn.f32 	%f33, %f32;
	mul.f32 	%f34, %f29, %f33;
	cvta.to.global.u64 	%rd23, %rd10;
	shl.b64 	%rd24, %rd2, 2;
	add.s64 	%rd25, %rd23, %rd24;
	st.global.f32 	[%rd25], %f34;
$L__BB0_117:
	ret;

}
	// .globl	_Z7softmaxPfS_ii
.visible .entry _Z7softmaxPfS_ii(
	.param .u64 .ptr .align 1 _Z7softmaxPfS_ii_param_0,
	.param .u64 .ptr .align 1 _Z7softmaxPfS_ii_param_1,
	.param .u32 _Z7softmaxPfS_ii_param_2,
	.param .u32 _Z7softmaxPfS_ii_param_3
)
{
	.reg .pred 	%p<21>;
	.reg .b32 	%r<96>;
	.reg .b32 	%f<305>;
	.reg .b64 	%rd<37>;

	ld.param.u64 	%rd10, [_Z7softmaxPfS_ii_param_0];
	ld.param.u64 	%rd11, [_Z7softmaxPfS_ii_param_1];
	ld.param.u32 	%r36, [_Z7softmaxPfS_ii_param_2];
	ld.param.u32 	%r37, [_Z7softmaxPfS_ii_param_3];
	mov.u32 	%r38, %ctaid.x;
	mov.u32 	%r39, %ntid.x;
	mov.u32 	%r40, %tid.x;
	mad.lo.s32 	%r1, %r38, %r39, %r40;
	mov.u32 	%r41, %ctaid.y;
	mov.u32 	%r42, %ntid.y;
	mov.u32 	%r43, %tid.y;
	mad.lo.s32 	%r44, %r41, %r42, %r43;
	setp.ge.s32 	%p1, %r1, %r36;
	setp.ge.s32 	%p2, %r44, %r37;
	or.pred  	%p3, %p1, %p2;
	@%p3 bra 	$L__BB1_27;
	cvta.to.global.u64 	%rd1, %rd10;
	mul.lo.s32 	%r3, %r37, %r1;
	mul.wide.s32 	%rd12, %r3, 4;
	add.s64 	%rd2, %rd1, %rd12;
	ld.global.f32 	%f295, [%rd2];
	setp.lt.u32 	%p4, %r37, 2;
	@%p4 bra 	$L__BB1_15;
	add.s32 	%r4, %r37, -1;
	add.s32 	%r46, %r37, -2;
	and.b32  	%r5, %r4, 15;
	setp.lt.u32 	%p5, %r46, 15;
	mov.b32 	%r86, 1;
	@%p5 bra 	$L__BB1_6;
	and.b32  	%r48, %r4, -16;
	neg.s32 	%r91, %r48;
	add.s64 	%rd14, %rd12, %rd1;
	add.s64 	%rd35, %rd14, 32;
	mov.b32 	%r90, 0;
$L__BB1_4:
	.pragma "nounroll";
	ld.global.f32 	%f28, [%rd35+-28];
	max.f32 	%f29, %f295, %f28;
	ld.global.f32 	%f30, [%rd35+-24];
	max.f32 	%f31, %f29, %f30;
	ld.global.f32 	%f32, [%rd35+-20];
	max.f32 	%f33, %f31, %f32;
	ld.global.f32 	%f34, [%rd35+-16];
	max.f32 	%f35, %f33, %f34;
	ld.global.f32 	%f36, [%rd35+-12];
	max.f32 	%f37, %f35, %f36;
	ld.global.f32 	%f38, [%rd35+-8];
	max.f32 	%f39, %f37, %f38;
	ld.global.f32 	%f40, [%rd35+-4];
	max.f32 	%f41, %f39, %f40;
	ld.global.f32 	%f42, [%rd35];
	max.f32 	%f43, %f41, %f42;
	ld.global.f32 	%f44, [%rd35+4];
	max.f32 	%f45, %f43, %f44;
	ld.global.f32 	%f46, [%rd35+8];
	max.f32 	%f47, %f45, %f46;
	ld.global.f32 	%f48, [%rd35+12];
	max.f32 	%f49, %f47, %f48;
	ld.global.f32 	%f50, [%rd35+16];
	max.f32 	%f51, %f49, %f50;
	ld.global.f32 	%f52, [%rd35+20];
	max.f32 	%f53, %f51, %f52;
	ld.global.f32 	%f54, [%rd35+24];
	max.f32 	%f55, %f53, %f54;
	ld.global.f32 	%f56, [%rd35+28];
	max.f32 	%f57, %f55, %f56;
	ld.global.f32 	%f58, [%rd35+32];
	max.f32 	%f295, %f57, %f58;
	add.s32 	%r91, %r91, 16;
	add.s32 	%r90, %r90, 16;
	add.s64 	%rd35, %rd35, 64;
	setp.eq.s32 	%p6, %r91, 0;
	@%p6 bra 	$L__BB1_5;
	bra.uni 	$L__BB1_4;
$L__BB1_5:
	add.s32 	%r86, %r90, 1;
$L__BB1_6:
	setp.eq.s32 	%p7, %r5, 0;
	@%p7 bra 	$L__BB1_15;
	and.b32  	%r9, %r4, 7;
	setp.lt.u32 	%p8, %r5, 8;
	@%p8 bra 	$L__BB1_9;
	mul.wide.s32 	%rd15, %r86, 4;
	add.s64 	%rd16, %rd2, %rd15;
	ld.global.f32 	%f60, [%rd16];
	max.f32 	%f61, %f295, %f60;
	ld.global.f32 	%f62, [%rd16+4];
	max.f32 	%f63, %f61, %f62;
	ld.global.f32 	%f64, [%rd16+8];
	max.f32 	%f65, %f63, %f64;
	ld.global.f32 	%f66, [%rd16+12];
	max.f32 	%f67, %f65, %f66;
	ld.global.f32 	%f68, [%rd16+16];
	max.f32 	%f69, %f67, %f68;
	ld.global.f32 	%f70, [%rd16+20];
	max.f32 	%f71, %f69, %f70;
	ld.global.f32 	%f72, [%rd16+24];
	max.f32 	%f73, %f71, %f72;
	ld.global.f32 	%f74, [%rd16+28];
	max.f32 	%f295, %f73, %f74;
	add.s32 	%r86, %r86, 8;
$L__BB1_9:
	setp.eq.s32 	%p9, %r9, 0;
	@%p9 bra 	$L__BB1_15;
	and.b32  	%r12, %r4, 3;
	setp.lt.u32 	%p10, %r9, 4;
	@%p10 bra 	$L__BB1_12;
	mul.wide.s32 	%rd17, %r86, 4;
	add.s64 	%rd18, %rd2, %rd17;
	ld.global.f32 	%f76, [%rd18];
	max.f32 	%f77, %f295, %f76;
	ld.global.f32 	%f78, [%rd18+4];
	max.f32 	%f79, %f77, %f78;
	ld.global.f32 	%f80, [%rd18+8];
	max.f32 	%f81, %f79, %f80;
	ld.global.f32 	%f82, [%rd18+12];
	max.f32 	%f295, %f81, %f82;
	add.s32 	%r86, %r86, 4;
$L__BB1_12:
	setp.eq.s32 	%p11, %r12, 0;
	@%p11 bra 	$L__BB1_15;
	neg.s32 	%r88, %r12;
$L__BB1_14:
	.pragma "nounroll";
	mul.wide.s32 	%rd20, %r86, 4;
	add.s64 	%rd21, %rd2, %rd20;
	ld.global.f32 	%f83, [%rd21];
	max.f32 	%f295, %f295, %f83;
	add.s32 	%r86, %r86, 1;
	add.s32 	%r88, %r88, 1;
	setp.ne.s32 	%p12, %r88, 0;
	@%p12 bra 	$L__BB1_14;
$L__BB1_15:
	and.b32  	%r20, %r37, 7;
	setp.lt.u32 	%p13, %r37, 8;
	mov.f32 	%f304, 0f00000000;
	mov.b32 	%r93, 0;
	@%p13 bra 	$L__BB1_18;
	and.b32  	%r93, %r37, 2147483640;
	neg.s32 	%r92, %r93;
	add.s64 	%rd23, %rd12, %rd1;
	add.s64 	%rd36, %rd23, 16;
	mov.f32 	%f304, 0f00000000;
$L__BB1_17:
	.pragma "nounroll";
	ld.global.f32 	%f87, [%rd36+-16];
	sub.f32 	%f88, %f87, %f295;
	fma.rn.f32 	%f89, %f88, 0f3BBB989D, 0f3F000000;
	cvt.sat.f32.f32 	%f90, %f89;
	mov.f32 	%f91, 0f4B400001;
	mov.f32 	%f92, 0f437C0000;
	fma.rm.f32 	%f93, %f90, %f92, %f91;
	add.f32 	%f94, %f93, 0fCB40007F;
	neg.f32 	%f95, %f94;
	fma.rn.f32 	%f96, %f88, 0f3FB8AA3B, %f95;
	fma.rn.f32 	%f97, %f88, 0f32A57060, %f96;
	mov.b32 	%r50, %f93;
	shl.b32 	%r51, %r50, 23;
	mov.b32 	%f98, %r51;
	ex2.approx.ftz.f32 	%f99, %f97;
	fma.rn.f32 	%f100, %f99, %f98, %f304;
	ld.global.f32 	%f101, [%rd36+-12];
	sub.f32 	%f102, %f101, %f295;
	fma.rn.f32 	%f103, %f102, 0f3BBB989D, 0f3F000000;
	cvt.sat.f32.f32 	%f104, %f103;
	fma.rm.f32 	%f105, %f104, %f92, %f91;
	add.f32 	%f106, %f105, 0fCB40007F;
	neg.f32 	%f107, %f106;
	fma.rn.f32 	%f108, %f102, 0f3FB8AA3B, %f107;
	fma.rn.f32 	%f109, %f102, 0f32A57060, %f108;
	mov.b32 	%r52, %f105;
	shl.b32 	%r53, %r52, 23;
	mov.b32 	%f110, %r53;
	ex2.approx.ftz.f32 	%f111, %f109;
	fma.rn.f32 	%f112, %f111, %f110, %f100;
	ld.global.f32 	%f113, [%rd36+-8];
	sub.f32 	%f114, %f113, %f295;
	fma.rn.f32 	%f115, %f114, 0f3BBB989D, 0f3F000000;
	cvt.sat.f32.f32 	%f116, %f115;
	fma.rm.f32 	%f117, %f116, %f92, %f91;
	add.f32 	%f118, %f117, 0fCB40007F;
	neg.f32 	%f119, %f118;
	fma.rn.f32 	%f120, %f114, 0f3FB8AA3B, %f119;
	fma.rn.f32 	%f121, %f114, 0f32A57060, %f120;
	mov.b32 	%r54, %f117;
	shl.b32 	%r55, %r54, 23;
	mov.b32 	%f122, %r55;
	ex2.approx.ftz.f32 	%f123, %f121;
	fma.rn.f32 	%f124, %f123, %f122, %f112;
	ld.global.f32 	%f125, [%rd36+-4];
	sub.f32 	%f126, %f125, %f295;
	fma.rn.f32 	%f127, %f126, 0f3BBB989D, 0f3F000000;
	cvt.sat.f32.f32 	%f128, %f127;
	fma.rm.f32 	%f129, %f128, %f92, %f91;
	add.f32 	%f130, %f129, 0fCB40007F;
	neg.f32 	%f131, %f130;
	fma.rn.f32 	%f132, %f126, 0f3FB8AA3B, %f131;
	fma.rn.f32 	%f133, %f126, 0f32A57060, %f132;
	mov.b32 	%r56, %f129;
	shl.b32 	%r57, %r56, 23;
	mov.b32 	%f134, %r57;
	ex2.approx.ftz.f32 	%f135, %f133;
	fma.rn.f32 	%f136, %f135, %f134, %f124;
	ld.global.f32 	%f137, [%rd36];
	sub.f32 	%f138, %f137, %f295;
	fma.rn.f32 	%f139, %f138, 0f3BBB989D, 0f3F000000;
	cvt.sat.f32.f32 	%f140, %f139;
	fma.rm.f32 	%f141, %f140, %f92, %f91;
	add.f32 	%f142, %f141, 0fCB40007F;
	neg.f32 	%f143, %f142;
	fma.rn.f32 	%f144, %f138, 0f3FB8AA3B, %f143;
	fma.rn.f32 	%f145, %f138, 0f32A57060, %f144;
	mov.b32 	%r58, %f141;
	shl.b32 	%r59, %r58, 23;
	mov.b32 	%f146, %r59;
	ex2.approx.ftz.f32 	%f147, %f145;
	fma.rn.f32 	%f148, %f147, %f146, %f136;
	ld.global.f32 	%f149, [%rd36+4];
	sub.f32 	%f150, %f149, %f295;
	fma.rn.f32 	%f151, %f150, 0f3BBB989D, 0f3F000000;
	cvt.sat.f32.f32 	%f152, %f151;
	fma.rm.f32 	%f153, %f152, %f92, %f91;
	add.f32 	%f154, %f153, 0fCB40007F;
	neg.f32 	%f155, %f154;
	fma.rn.f32 	%f156, %f150, 0f3FB8AA3B, %f155;
	fma.rn.f32 	%f157, %f150, 0f32A57060, %f156;
	mov.b32 	%r60, %f153;
	shl.b32 	%r61, %r60, 23;
	mov.b32 	%f158, %r61;
	ex2.approx.ftz.f32 	%f159, %f157;
	fma.rn.f32 	%f160, %f159, %f158, %f148;
	ld.global.f32 	%f161, [%rd36+8];
	sub.f32 	%f162, %f161, %f295;
	fma.rn.f32 	%f163, %f162, 0f3BBB989D, 0f3F000000;
	cvt.sat.f32.f32 	%f164, %f163;
	fma.rm.f32 	%f165, %f164, %f92, %f91;
	add.f32 	%f166, %f165, 0fCB40007F;
	neg.f32 	%f167, %f166;
	fma.rn.f32 	%f168, %f162, 0f3FB8AA3B, %f167;
	fma.rn.f32 	%f169, %f162, 0f32A57060, %f168;
	mov.b32 	%r62, %f165;
	shl.b32 	%r63, %r62, 23;
	mov.b32 	%f170, %r63;
	ex2.approx.ftz.f32 	%f171, %f169;
	fma.rn.f32 	%f172, %f171, %f170, %f160;
	ld.global.f32 	%f173, [%rd36+12];
	sub.f32 	%f174, %f173, %f295;
	fma.rn.f32 	%f175, %f174, 0f3BBB989D, 0f3F000000;
	cvt.sat.f32.f32 	%f176, %f175;
	fma.rm.f32 	%f177, %f176, %f92, %f91;
	add.f32 	%f178, %f177, 0fCB40007F;
	neg.f32 	%f179, %f178;
	fma.rn.f32 	%f180, %f174, 0f3FB8AA3B, %f179;
	fma.rn.f32 	%f181, %f174, 0f32A57060, %f180;
	mov.b32 	%r64, %f177;
	shl.b32 	%r65, %r64, 23;
	mov.b32 	%f182, %r65;
	ex2.approx.ftz.f32 	%f183, %f181;
	fma.rn.f32 	%f304, %f183, %f182, %f172;
	add.s32 	%r92, %r92, 8;
	add.s64 	%rd36, %rd36, 32;
	setp.ne.s32 	%p14, %r92, 0;
	@%p14 bra 	$L__BB1_17;
$L__BB1_18:
	setp.eq.s32 	%p15, %r20, 0;
	@%p15 bra 	$L__BB1_26;
	and.b32  	%r30, %r37, 3;
	setp.lt.u32 	%p16, %r20, 4;
	@%p16 bra 	$L__BB1_21;
	mul.wide.u32 	%rd24, %r93, 4;
	add.s64 	%rd25, %rd2, %rd24;
	ld.global.f32 	%f185, [%rd25];
	sub.f32 	%f186, %f185, %f295;
	fma.rn.f32 	%f187, %f186, 0f3BBB989D, 0f3F000000;
	cvt.sat.f32.f32 	%f188, %f187;
	mov.f32 	%f189, 0f4B400001;
	mov.f32 	%f190, 0f437C0000;
	fma.rm.f32 	%f191, %f188, %f190, %f189;
	add.f32 	%f192, %f191, 0fCB40007F;
	neg.f32 	%f193, %f192;
	fma.rn.f32 	%f194, %f186, 0f3FB8AA3B, %f193;
	fma.rn.f32 	%f195, %f186, 0f32A57060, %f194;
	mov.b32 	%r66, %f191;
	shl.b32 	%r67, %r66, 23;
	mov.b32 	%f196, %r67;
	ex2.approx.ftz.f32 	%f197, %f195;
	fma.rn.f32 	%f198, %f197, %f196, %f304;
	ld.global.f32 	%f199, [%rd25+4];
	sub.f32 	%f200, %f199, %f295;
	fma.rn.f32 	%f201, %f200, 0f3BBB989D, 0f3F000000;
	cvt.sat.f32.f32 	%f202, %f201;
	fma.rm.f32 	%f203, %f202, %f190, %f189;
	add.f32 	%f204, %f203, 0fCB40007F;
	neg.f32 	%f205, %f204;
	fma.rn.f32 	%f206, %f200, 0f3FB8AA3B, %f205;
	fma.rn.f32 	%f207, %f200, 0f32A57060, %f206;
	mov.b32 	%r68, %f203;
	shl.b32 	%r69, %r68, 23;
	mov.b32 	%f208, %r69;
	ex2.approx.ftz.f32 	%f209, %f207;
	fma.rn.f32 	%f210, %f209, %f208, %f198;
	ld.global.f32 	%f211, [%rd25+8];
	sub.f32 	%f212, %f211, %f295;
	fma.rn.f32 	%f213, %f212, 0f3BBB989D, 0f3F000000;
	cvt.sat.f32.f32 	%f214, %f213;
	fma.rm.f32 	%f215, %f214, %f190, %f189;
	add.f32 	%f216, %f215, 0fCB40007F;
	neg.f32 	%f217, %f216;
	fma.rn.f32 	%f218, %f212, 0f3FB8AA3B, %f217;
	fma.rn.f32 	%f219, %f212, 0f32A57060, %f218;
	mov.b32 	%r70, %f215;
	shl.b32 	%r71, %r70, 23;
	mov.b32 	%f220, %r71;
	ex2.approx.ftz.f32 	%f221, %f219;
	fma.rn.f32 	%f222, %f221, %f220, %f210;
	ld.global.f32 	%f223, [%rd25+12];
	sub.f32 	%f224, %f223, %f295;
	fma.rn.f32 	%f225, %f224, 0f3BBB989D, 0f3F000000;
	cvt.sat.f32.f32 	%f226, %f225;
	fma.rm.f32 	%f227, %f226, %f190, %f189;
	add.f32 	%f228, %f227, 0fCB40007F;
	neg.f32 	%f229, %f228;
	fma.rn.f32 	%f230, %f224, 0f3FB8AA3B, %f229;
	fma.rn.f32 	%f231, %f224, 0f32A57060, %f230;
	mov.b32 	%r72, %f227;
	shl.b32 	%r73, %r72, 23;
	mov.b32 	%f232, %r73;
	ex2.approx.ftz.f32 	%f233, %f231;
	fma.rn.f32 	%f304, %f233, %f232, %f222;
	add.s32 	%r93, %r93, 4;
$L__BB1_21:
	setp.eq.s32 	%p17, %r30, 0;
	@%p17 bra 	$L__BB1_26;
	setp.eq.s32 	%p18, %r30, 1;
	@%p18 bra 	$L__BB1_24;
	mul.wide.u32 	%rd26, %r93, 4;
	add.s64 	%rd27, %rd2, %rd26;
	ld.global.f32 	%f235, [%rd27];
	sub.f32 	%f236, %f235, %f295;
	fma.rn.f32 	%f237, %f236, 0f3BBB989D, 0f3F000000;
	cvt.sat.f32.f32 	%f238, %f237;
	mov.f32 	%f239, 0f4B400001;
	mov.f32 	%f240, 0f437C0000;
	fma.rm.f32 	%f241, %f238, %f240, %f239;
	add.f32 	%f242, %f241, 0fCB40007F;
	neg.f32 	%f243, %f242;
	fma.rn.f32 	%f244, %f236, 0f3FB8AA3B, %f243;
	fma.rn.f32 	%f245, %f236, 0f32A57060, %f244;
	mov.b32 	%r74, %f241;
	shl.b32 	%r75, %r74, 23;
	mov.b32 	%f246, %r75;
	ex2.approx.ftz.f32 	%f247, %f245;
	fma.rn.f32 	%f248, %f247, %f246, %f304;
	ld.global.f32 	%f249, [%rd27+4];
	sub.f32 	%f250, %f249, %f295;
	fma.rn.f32 	%f251, %f250, 0f3BBB989D, 0f3F000000;
	cvt.sat.f32.f32 	%f252, %f251;
	fma.rm.f32 	%f253, %f252, %f240, %f239;
	add.f32 	%f254, %f253, 0fCB40007F;
	neg.f32 	%f255, %f254;
	fma.rn.f32 	%f256, %f250, 0f3FB8AA3B, %f255;
	fma.rn.f32 	%f257, %f250, 0f32A57060, %f256;
	mov.b32 	%r76, %f253;
	shl.b32 	%r77, %r76, 23;
	mov.b32 	%f258, %r77;
	ex2.approx.ftz.f32 	%f259, %f257;
	fma.rn.f32 	%f304, %f259, %f258, %f248;
	add.s32 	%r93, %r93, 2;
$L__BB1_24:
	and.b32  	%r78, %r37, 1;
	setp.eq.b32 	%p19, %r78, 1;
	not.pred 	%p20, %p19;
	@%p20 bra 	$L__BB1_26;
	mul.wide.u32 	%rd28, %r93, 4;
	add.s64 	%rd29, %rd2, %rd28;
	ld.global.f32 	%f260, [%rd29];
	sub.f32 	%f261, %f260, %f295;
	fma.rn.f32 	%f262, %f261, 0f3BBB989D, 0f3F000000;
	cvt.sat.f32.f32 	%f263, %f262;
	mov.f32 	%f264, 0f4B400001;
	mov.f32 	%f265, 0f437C0000;
	fma.rm.f32 	%f266, %f263, %f265, %f264;
	add.f32 	%f267, %f266, 0fCB40007F;
	neg.f32 	%f268, %f267;
	fma.rn.f32 	%f269, %f261, 0f3FB8AA3B, %f268;
	fma.rn.f32 	%f270, %f261, 0f32A57060, %f269;
	mov.b32 	%r79, %f266;
	shl.b32 	%r80, %r79, 23;
	mov.b32 	%f271, %r80;
	ex2.approx.ftz.f32 	%f272, %f270;
	fma.rn.f32 	%f304, %f272, %f271, %f304;
$L__BB1_26:
	add.s32 	%r81, %r3, %r44;
	shl.b32 	%r82, %r44, 2;
	cvt.u64.u32 	%rd30, %r82;
	add.s64 	%rd31, %rd2, %rd30;
	ld.global.f32 	%f273, [%rd31];
	sub.f32 	%f274, %f273, %f295;
	fma.rn.f32 	%f275, %f274, 0f3BBB989D, 0f3F000000;
	cvt.sat.f32.f32 	%f276, %f275;
	mov.f32 	%f277, 0f4B400001;
	mov.f32 	%f278, 0f437C0000;
	fma.rm.f32 	%f279, %f276, %f278, %f277;
	add.f32 	%f280, %f279, 0fCB40007F;
	neg.f32 	%f281, %f280;
	fma.rn.f32 	%f282, %f274, 0f3FB8AA3B, %f281;
	fma.rn.f32 	%f283, %f274, 0f32A57060, %f282;
	mov.b32 	%r83, %f279;
	shl.b32 	%r84, %r83, 23;
	mov.b32 	%f284, %r84;
	ex2.approx.ftz.f32 	%f285, %f283;
	mul.f32 	%f286, %f285, %f284;
	div.rn.f32 	%f287, %f286, %f304;
	cvta.to.global.u64 	%rd32, %rd11;
	mul.wide.s32 	%rd33, %r81, 4;
	add.s64 	%rd34, %rd32, %rd33;
	st.global.f32 	[%rd34], %f287;
$L__BB1_27:
	ret;

}


// ===== COMPILED SASS (sm_100) =====

	.target	sm_100

	.elftype	@"ET_EXEC"


//--------------------- .note.nv.tkinfo           --------------------------
	.section	.note.nv.tkinfo,"",@"SHT_NOTE"
	.sectionflags	@"SHF_NOTE_NV_TKINFO"
	.tkinfo
        /*0018*/ 	.word	0x00000002
        /*0030*/ 	.string	""
        /*0030*/ 	.string	"ptxas"
        /*0030*/ 	.string	"Cuda compilation tools, release 13.0, V13.0.88"
        /*0030*/ 	.string	"Build cuda_13.0.r13.0/compiler.36424714_0"
        /*0030*/ 	.string	"-arch sm_100 -m 64 "



//--------------------- .note.nv.cuinfo           --------------------------
	.section	.note.nv.cuinfo,"",@"SHT_NOTE"
	.sectionflags	@"SHF_NOTE_NV_CUINFO"
        /*0018*/ 	.short	0x0002
        /*001a*/ 	.short	0x0064
        /*001c*/ 	.short	0x0082
	.zero		2


//--------------------- .nv.info                  --------------------------
	.section	.nv.info,"",@"SHT_CUDA_INFO"
	.align	4


	//----- nvinfo : EIATTR_REGCOUNT
	.align		4
        /*0000*/ 	.byte	0x04, 0x2f
        /*0002*/ 	.short	(.L_10 - .L_9)
	.align		4
.L_9:
        /*0004*/ 	.word	index@(_Z11init_matrixPfii)
        /*0008*/ 	.word	0x00000020


	//----- nvinfo : EIATTR_FRAME_SIZE
	.align		4
.L_10:
        /*000c*/ 	.byte	0x04, 0x11
        /*000e*/ 	.short	(.L_12 - .L_11)
	.align		4
.L_11:
        /*0010*/ 	.word	index@($__internal_2_$__cuda_sm3x_div_rn_noftz_f32_slowpath)
        /*0014*/ 	.word	0x00000030


	//----- nvinfo : EIATTR_FRAME_SIZE
	.align		4
.L_12:
        /*0018*/ 	.byte	0x04, 0x11
        /*001a*/ 	.short	(.L_14 - .L_13)
	.align		4
.L_13:
        /*001c*/ 	.word	index@($__internal_1_$__cuda_sm20_sqrt_rn_f32_slowpath)
        /*0020*/ 	.word	0x00000030


	//----- nvinfo : EIATTR_FRAME_SIZE
	.align		4
.L_14:
        /*0024*/ 	.byte	0x04, 0x11
        /*0026*/ 	.short	(.L_16 - .L_15)
	.align		4
.L_15:
        /*0028*/ 	.word	index@(_Z11init_matrixPfii)
        /*002c*/ 	.word	0x00000030


	//----- nvinfo : EIATTR_REGCOUNT
	.align		4
.L_16:
        /*0030*/ 	.byte	0x04, 0x2f
        /*0032*/ 	.short	(.L_18 - .L_17)
	.align		4
.L_17:
        /*0034*/ 	.word	index@(_Z7softmaxPfS_ii)
        /*0038*/ 	.word	0x00000020


	//----- nvinfo : EIATTR_FRAME_SIZE
	.align		4
.L_18:
        /*003c*/ 	.byte	0x04, 0x11
        /*003e*/ 	.short	(.L_20 - .L_19)
	.align		4
.L_19:
        /*0040*/ 	.word	index@($__internal_0_$__cuda_sm3x_div_rn_noftz_f32_slowpath)
        /*0044*/ 	.word	0x00000000


	//----- nvinfo : EIATTR_FRAME_SIZE
	.align		4
.L_20:
        /*0048*/ 	.byte	0x04, 0x11
        /*004a*/ 	.short	(.L_22 - .L_21)
	.align		4
.L_21:
        /*004c*/ 	.word	index@(_Z7softmaxPfS_ii)
        /*0050*/ 	.word	0x00000000


	//----- nvinfo : EIATTR_MIN_STACK_SIZE
	.align		4
.L_22:
        /*0054*/ 	.byte	0x04, 0x12
        /*0056*/ 	.short	(.L_24 - .L_23)
	.align		4
.L_23:
        /*0058*/ 	.word	index@(_Z7softmaxPfS_ii)
        /*005c*/ 	.word	0x00000000


	//----- nvinfo : EIATTR_MIN_STACK_SIZE
	.align		4
.L_24:
        /*0060*/ 	.byte	0x04, 0x12
        /*0062*/ 	.short	(.L_26 - .L_25)
	.align		4
.L_25:
        /*0064*/ 	.word	index@(_Z11init_matrixPfii)
        /*0068*/ 	.word	0x00000030
.L_26:


//--------------------- .nv.compat                --------------------------
	.section	.nv.compat,"",@"SHT_CUDA_COMPAT_INFO"
	.align	4
        /*0000*/ 	.byte	0x02, 0x09, 0x00, 0x00, 0x02, 0x02, 0x01, 0x00, 0x02, 0x05, 0x05, 0x00, 0x03, 0x07, 0x01, 0x01
        /*0010*/ 	.byte	0x02, 0x03, 0x00, 0x00, 0x02, 0x06, 0x01, 0x00, 0x04, 0x0b, 0x08, 0x00, 0x01, 0x00, 0x00, 0x00
        /*0020*/ 	.byte	0x00, 0x00, 0x00, 0x00


//--------------------- .nv.info._Z7softmaxPfS_ii --------------------------
	.section	.nv.info._Z7softmaxPfS_ii,"",@"SHT_CUDA_INFO"
	.sectionflags	@""
	.align	4


	//----- nvinfo : EIATTR_CUDA_API_VERSION
	.align		4
        /*0000*/ 	.byte	0x04, 0x37
        /*0002*/ 	.short	(.L_28 - .L_27)
.L_27:
        /*0004*/ 	.word	0x00000082


	//----- nvinfo : EIATTR_KPARAM_INFO
	.align		4
.L_28:
        /*0008*/ 	.byte	0x04, 0x17
        /*000a*/ 	.short	(.L_30 - .L_29)
.L_29:
        /*000c*/ 	.word	0x00000000
        /*0010*/ 	.short	0x0003
        /*0012*/ 	.short	0x0014
        /*0014*/ 	.byte	0x00, 0xf0, 0x11, 0x00


	//----- nvinfo : EIATTR_KPARAM_INFO
	.align		4
.L_30:
        /*0018*/ 	.byte	0x04, 0x17
        /*001a*/ 	.short	(.L_32 - .L_31)
.L_31:
        /*001c*/ 	.word	0x00000000
        /*0020*/ 	.short	0x0002
        /*0022*/ 	.short	0x0010
        /*0024*/ 	.byte	0x00, 0xf0, 0x11, 0x00


	//----- nvinfo : EIATTR_KPARAM_INFO
	.align		4
.L_32:
        /*0028*/ 	.byte	0x04, 0x17
        /*002a*/ 	.short	(.L_34 - .L_33)
.L_33:
        /*002c*/ 	.word	0x00000000
        /*0030*/ 	.short	0x0001
        /*0032*/ 	.short	0x0008
        /*0034*/ 	.byte	0x00, 0xf5, 0x21, 0x00


	//----- nvinfo : EIATTR_KPARAM_INFO
	.align		4
.L_34:
        /*0038*/ 	.byte	0x04, 0x17
        /*003a*/ 	.short	(.L_36 - .L_35)
.L_35:
        /*003c*/ 	.word	0x00000000
        /*0040*/ 	.short	0x0000
        /*0042*/ 	.short	0x0000
        /*0044*/ 	.byte	0x00, 0xf5, 0x21, 0x00


	//----- nvinfo : EIATTR_SPARSE_MMA_MASK
	.align		4
.L_36:
        /*0048*/ 	.byte	0x03, 0x50
        /*004a*/ 	.short	0x0000


	//----- nvinfo : EIATTR_MAXREG_COUNT
	.align		4
        /*004c*/ 	.byte	0x03, 0x1b
        /*004e*/ 	.short	0x00ff


	//----- nvinfo : EIATTR_MERCURY_ISA_VERSION
	.align		4
        /*0050*/ 	.byte	0x03, 0x5f
        /*0052*/ 	.short	0x0101


	//----- nvinfo : EIATTR_VRC_CTA_INIT_COUNT
	.align		4
        /*0054*/ 	.byte	0x02, 0x4a
	.zero		1
	.zero		1


	//----- nvinfo : EIATTR_EXIT_INSTR_OFFSETS
	.align		4
        /*0058*/ 	.byte	0x04, 0x1c
        /*005a*/ 	.short	(.L_38 - .L_37)


	//   ....[0]....
.L_37:
        /*005c*/ 	.word	0x000000c0


	//   ....[1]....
        /*0060*/ 	.word	0x00001490


	//----- nvinfo : EIATTR_CRS_STACK_SIZE
	.align		4
.L_38:
        /*0064*/ 	.byte	0x04, 0x1e
        /*0066*/ 	.short	(.L_40 - .L_39)
.L_39:
        /*0068*/ 	.word	0x00000000


	//----- nvinfo : EIATTR_CBANK_PARAM_SIZE
	.align		4
.L_40:
        /*006c*/ 	.byte	0x03, 0x19
        /*006e*/ 	.short	0x0018


	//----- nvinfo : EIATTR_PARAM_CBANK
	.align		4
        /*0070*/ 	.byte	0x04, 0x0a
        /*0072*/ 	.short	(.L_42 - .L_41)
	.align		4
.L_41:
        /*0074*/ 	.word	index@(.nv.constant0._Z7softmaxPfS_ii)
        /*0078*/ 	.short	0x0380
        /*007a*/ 	.short	0x0018


	//----- nvinfo : EIATTR_SW_WAR
	.align		4
.L_42:
        /*007c*/ 	.byte	0x04, 0x36
        /*007e*/ 	.short	(.L_44 - .L_43)
.L_43:
        /*0080*/ 	.word	0x00000008
.L_44:


//--------------------- .nv.info._Z11init_matrixPfii --------------------------
	.section	.nv.info._Z11init_matrixPfii,"",@"SHT_CUDA_INFO"
	.sectionflags	@""
	.align	4


	//----- nvinfo : EIATTR_CUDA_API_VERSION
	.align		4
        /*0000*/ 	.byte	0x04, 0x37
        /*0002*/ 	.short	(.L_46 - .L_45)
.L_45:
        /*0004*/ 	.word	0x00000082


	//----- nvinfo : EIATTR_KPARAM_INFO
	.align		4
.L_46:
        /*0008*/ 	.byte	0x04, 0x17
        /*000a*/ 	.short	(.L_48 - .L_47)
.L_47:
        /*000c*/ 	.word	0x00000000
        /*0010*/ 	.short	0x0002
        /*0012*/ 	.short	0x000c
        /*0014*/ 	.byte	0x00, 0xf0, 0x11, 0x00


	//----- nvinfo : EIATTR_KPARAM_INFO
	.align		4
.L_48:
        /*0018*/ 	.byte	0x04, 0x17
        /*001a*/ 	.short	(.L_50 - .L_49)
.L_49:
        /*001c*/ 	.word	0x00000000
        /*0020*/ 	.short	0x0001
        /*0022*/ 	.short	0x0008
        /*0024*/ 	.byte	0x00, 0xf0, 0x11, 0x00


	//----- nvinfo : EIATTR_KPARAM_INFO
	.align		4
.L_50:
        /*0028*/ 	.byte	0x04, 0x17
        /*002a*/ 	.short	(.L_52 - .L_51)
.L_51:
        /*002c*/ 	.word	0x00000000
        /*0030*/ 	.short	0x0000
        /*0032*/ 	.short	0x0000
        /*0034*/ 	.byte	0x00, 0xf5, 0x21, 0x00


	//----- nvinfo : EIATTR_SPARSE_MMA_MASK
	.align		4
.L_52:
        /*0038*/ 	.byte	0x03, 0x50
        /*003a*/ 	.short	0x0000


	//----- nvinfo : EIATTR_MAXREG_COUNT
	.align		4
        /*003c*/ 	.byte	0x03, 0x1b
        /*003e*/ 	.short	0x00ff


	//----- nvinfo : EIATTR_MERCURY_ISA_VERSION
	.align		4
        /*0040*/ 	.byte	0x03, 0x5f
        /*0042*/ 	.short	0x0101


	//----- nvinfo : EIATTR_VRC_CTA_INIT_COUNT
	.align		4
        /*0044*/ 	.byte	0x02, 0x4a
	.zero		1
	.zero		1


	//----- nvinfo : EIATTR_EXIT_INSTR_OFFSETS
	.align		4
        /*0048*/ 	.byte	0x04, 0x1c
        /*004a*/ 	.short	(.L_54 - .L_53)


	//   ....[0]....
.L_53:
        /*004c*/ 	.word	0x000000d0


	//   ....[1]....
        /*0050*/ 	.word	0x00002d90


	//----- nvinfo : EIATTR_CRS_STACK_SIZE
	.align		4
.L_54:
        /*0054*/ 	.byte	0x04, 0x1e
        /*0056*/ 	.short	(.L_56 - .L_55)
.L_55:
        /*0058*/ 	.word	0x00000000


	//----- nvinfo : EIATTR_CBANK_PARAM_SIZE
	.align		4
.L_56:
        /*005c*/ 	.byte	0x03, 0x19
        /*005e*/ 	.short	0x0010


	//----- nvinfo : EIATTR_PARAM_CBANK
	.align		4
        /*0060*/ 	.byte	0x04, 0x0a
        /*0062*/ 	.short	(.L_58 - .L_57)
	.align		4
.L_57:
        /*0064*/ 	.word	index@(.nv.constant0._Z11init_matrixPfii)
        /*0068*/ 	.short	0x0380
        /*006a*/ 	.short	0x0010


	//----- nvinfo : EIATTR_SW_WAR
	.align		4
.L_58:
        /*006c*/ 	.byte	0x04, 0x36
        /*006e*/ 	.short	(.L_60 - .L_59)
.L_59:
        /*0070*/ 	.word	0x00000008
.L_60:


//--------------------- .nv.callgraph             --------------------------
	.section	.nv.callgraph,"",@"SHT_CUDA_CALLGRAPH"
	.align	4
	.sectionentsize	8
	.align		4
        /*0000*/ 	.word	0x00000000
	.align		4
        /*0004*/ 	.word	0xffffffff
	.align		4
        /*0008*/ 	.word	0x00000000
	.align		4
        /*000c*/ 	.word	0xfffffffe
	.align		4
        /*0010*/ 	.word	0x00000000
	.align		4
        /*0014*/ 	.word	0xfffffffd
	.align		4
        /*0018*/ 	.word	0x00000000
	.align		4
        /*001c*/ 	.word	0xfffffffc


//--------------------- .nv.constant4             --------------------------
	.section	.nv.constant4,"a",@progbits
	.align	8
	.align		8
.nv.constant4:
        /*0000*/ 	.dword	precalc_xorwow_matrix
	.align		8
        /*0008*/ 	.dword	precalc_xorwow_offset_matrix
	.align		8
        /*0010*/ 	.dword	mrg32k3aM1
	.align		8
        /*0018*/ 	.dword	mrg32k3aM2
	.align		8
        /*0020*/ 	.dword	mrg32k3aM1SubSeq
	.align		8
        /*0028*/ 	.dword	mrg32k3aM2SubSeq
	.align		8
        /*0030*/ 	.dword	mrg32k3aM1Seq
	.align		8
        /*0038*/ 	.dword	mrg32k3aM2Seq


//--------------------- .nv.constant3             --------------------------
	.section	.nv.constant3,"a",@progbits
	.align	8
.nv.constant3:
	.type		__cr_lgamma_table,@object
	.size		__cr_lgamma_table,(.L_8 - __cr_lgamma_table)
__cr_lgamma_table:
        /*0000*/ 	.byte	0x00, 0x00, 0x00, 0x00, 0x00, 0x00, 0x00, 0x00, 0x00, 0x00, 0x00, 0x00, 0x00, 0x00, 0x00, 0x00
        /*0010*/ 	.byte	0xef, 0x39, 0xfa, 0xfe, 0x42, 0x2e, 0xe6, 0x3f, 0x02, 0x20, 0x2a, 0xfa, 0x0b, 0xab, 0xfc, 0x3f
        /*0020*/ 	.byte	0xf9, 0x2c, 0x92, 0x7c, 0xa7, 0x6c, 0x09, 0x40, 0xc9, 0x79, 0x44, 0x3c, 0x64, 0x26, 0x13, 0x40
        /*0030*/ 	.byte	0xca, 0x01, 0xcf, 0x3a, 0x27, 0x51, 0x1a, 0x40, 0x30, 0xcc, 0x2d, 0xf3, 0xe1, 0x0c, 0x21, 0x40
        /*0040*/ 	.byte	0x0d, 0xb7, 0xfc, 0x82, 0x8e, 0x35, 0x25, 0x40
.L_8:


//--------------------- .text._Z7softmaxPfS_ii    --------------------------
	.section	.text._Z7softmaxPfS_ii,"ax",@progbits
	.align	128
        .global         _Z7softmaxPfS_ii
        .type           _Z7softmaxPfS_ii,@function
        .size           _Z7softmaxPfS_ii,(.L_x_53 - _Z7softmaxPfS_ii)
        .other          _Z7softmaxPfS_ii,@"STO_CUDA_ENTRY STV_DEFAULT"
_Z7softmaxPfS_ii:
.text._Z7softmaxPfS_ii:
[----:B------:R-:W-:Y:S01]  /*0000*/  LDC R1, c[0x0][0x37c] ;  /* 0x0000df00ff017b82 */ /* 0x000fe20000000800 */
[----:B------:R-:W0:Y:S07]  /*0010*/  S2R R0, SR_TID.Y ;  /* 0x0000000000007919 */ /* 0x000e2e0000002200 */
[----:B------:R-:W1:Y:S01]  /*0020*/  LDC R6, c[0x0][0x360] ;  /* 0x0000d800ff067b82 */ /* 0x000e620000000800 */
[----:B------:R-:W2:Y:S01]  /*0030*/  LDCU.64 UR6, c[0x0][0x390] ;  /* 0x00007200ff0677ac */ /* 0x000ea20008000a00 */
[----:B------:R-:W1:Y:S06]  /*0040*/  S2R R3, SR_TID.X ;  /* 0x0000000000037919 */ /* 0x000e6c0000002100 */
[----:B------:R-:W0:Y:S08]  /*0050*/  S2UR UR5, SR_CTAID.Y ;  /* 0x00000000000579c3 */ /* 0x000e300000002600 */
[----:B------:R-:W0:Y:S08]  /*0060*/  LDC R7, c[0x0][0x364] ;  /* 0x0000d900ff077b82 */ /* 0x000e300000000800 */
[----:B------:R-:W1:Y:S01]  /*0070*/  S2UR UR4, SR_CTAID.X ;  /* 0x00000000000479c3 */ /* 0x000e620000002500 */
[----:B0-----:R-:W-:-:S05]  /*0080*/  IMAD R7, R7, UR5, R0 ;  /* 0x0000000507077c24 */ /* 0x001fca000f8e0200 */
[----:B--2---:R-:W-:Y:S01]  /*0090*/  ISETP.GE.AND P0, PT, R7, UR7, PT ;  /* 0x0000000707007c0c */ /* 0x004fe2000bf06270 */
[----:B-1----:R-:W-:-:S05]  /*00a0*/  IMAD R6, R6, UR4, R3 ;  /* 0x0000000406067c24 */ /* 0x002fca000f8e0203 */
[----:B------:R-:W-:-:S13]  /*00b0*/  ISETP.GE.OR P0, PT, R6, UR6, P0 ;  /* 0x0000000606007c0c */ /* 0x000fda0008706670 */
[----:B------:R-:W-:Y:S05]  /*00c0*/  @P0 EXIT ;  /* 0x000000000000094d */ /* 0x000fea0003800000 */
[----:B------:R-:W0:Y:S01]  /*00d0*/  LDC.64 R2, c[0x0][0x380] ;  /* 0x0000e000ff027b82 */ /* 0x000e220000000a00 */
[----:B------:R-:W1:Y:S01]  /*00e0*/  LDCU.64 UR8, c[0x0][0x358] ;  /* 0x00006b00ff0877ac */ /* 0x000e620008000a00 */
[----:B------:R-:W-:-:S04]  /*00f0*/  IMAD R6, R6, UR7, RZ ;  /* 0x0000000706067c24 */ /* 0x000fc8000f8e02ff */
[----:B0-----:R-:W-:-:S05]  /*0100*/  IMAD.WIDE R2, R6, 0x4, R2 ;  /* 0x0000000406027825 */ /* 0x001fca00078e0202 */
[----:B-1----:R0:W5:Y:S01]  /*0110*/  LDG.E R0, desc[UR8][R2.64] ;  /* 0x0000000802007981 */ /* 0x002162000c1e1900 */
[----:B------:R-:W-:-:S09]  /*0120*/  UISETP.GE.U32.AND UP0, UPT, UR7, 0x2, UPT ;  /* 0x000000020700788c */ /* 0x000fd2000bf06070 */
[----:B0-----:R-:W-:Y:S05]  /*0130*/  BRA.U !UP0, `(.L_x_0) ;  /* 0x0000000508547547 */ /* 0x001fea000b800000 */
[----:B------:R-:W-:Y:S01]  /*0140*/  UIADD3 UR5, UPT, UPT, UR7, -0x2, URZ ;  /* 0xfffffffe07057890 */ /* 0x000fe2000fffe0ff */
[----:B------:R-:W-:Y:S01]  /*0150*/  HFMA2 R9, -RZ, RZ, 0, 5.9604644775390625e-08 ;  /* 0x00000001ff097431 */ /* 0x000fe200000001ff */
[----:B------:R-:W-:Y:S02]  /*0160*/  UIADD3 UR4, UPT, UPT, UR7, -0x1, URZ ;  /* 0xffffffff07047890 */ /* 0x000fe4000fffe0ff */
[----:B------:R-:W-:Y:S02]  /*0170*/  UISETP.GE.U32.AND UP0, UPT, UR5, 0xf, UPT ;  /* 0x0000000f0500788c */ /* 0x000fe4000bf06070 */
[----:B------:R-:W-:-:S07]  /*0180*/  ULOP3.LUT UR6, UR4, 0xf, URZ, 0xc0, !UPT ;  /* 0x0000000f04067892 */ /* 0x000fce000f8ec0ff */
[----:B------:R-:W-:Y:S05]  /*0190*/  BRA.U !UP0, `(.L_x_1) ;  /* 0x0000000108947547 */ /* 0x000fea000b800000 */
[----:B------:R-:W-:Y:S01]  /*01a0*/  IADD3 R14, P0, PT, R2, 0x20, RZ ;  /* 0x00000020020e7810 */ /* 0x000fe20007f1e0ff */
[----:B------:R-:W-:Y:S01]  /*01b0*/  ULOP3.LUT UR5, UR4, 0xfffffff0, URZ, 0xc0, !UPT ;  /* 0xfffffff004057892 */ /* 0x000fe2000f8ec0ff */
[----:B------:R-:W-:Y:S02]  /*01c0*/  MOV R8, RZ ;  /* 0x000000ff00087202 */ /* 0x000fe40000000f00 */
[----:B------:R-:W-:Y:S01]  /*01d0*/  IADD3.X R5, PT, PT, RZ, R3, RZ, P0, !PT ;  /* 0x00000003ff057210 */ /* 0x000fe200007fe4ff */
[----:B------:R-:W-:-:S12]  /*01e0*/  UIADD3 UR5, UPT, UPT, -UR5, URZ, URZ ;  /* 0x000000ff05057290 */ /* 0x000fd8000fffe1ff */
.L_x_2:
[----:B------:R-:W-:-:S05]  /*01f0*/  MOV R4, R14 ;  /* 0x0000000e00047202 */ /* 0x000fca0000000f00 */
[----:B------:R-:W2:Y:S04]  /*0200*/  LDG.E R13, desc[UR8][R4.64+-0x1c] ;  /* 0xffffe408040d7981 */ /* 0x000ea8000c1e1900 */
[----:B------:R-:W2:Y:S04]  /*0210*/  LDG.E R14, desc[UR8][R4.64+-0x18] ;  /* 0xffffe808040e7981 */ /* 0x000ea8000c1e1900 */
[----:B------:R-:W3:Y:S04]  /*0220*/  LDG.E R16, desc[UR8][R4.64+-0x14] ;  /* 0xffffec0804107981 */ /* 0x000ee8000c1e1900 */
[----:B------:R-:W3:Y:S04]  /*0230*/  LDG.E R15, desc[UR8][R4.64+-0x10] ;  /* 0xfffff008040f7981 */ /* 0x000ee8000c1e1900 */
[----:B------:R-:W4:Y:S04]  /*0240*/  LDG.E R18, desc[UR8][R4.64+-0xc] ;  /* 0xfffff40804127981 */ /* 0x000f28000c1e1900 */
        /* <DEDUP_REMOVED lines=10> */
[----:B------:R0:W4:Y:S01]  /*02f0*/  LDG.E R10, desc[UR8][R4.64+0x20] ;  /* 0x00002008040a7981 */ /* 0x000122000c1e1900 */
[----:B------:R-:W-:Y:S01]  /*0300*/  UIADD3 UR5, UPT, UPT, UR5, 0x10, URZ ;  /* 0x0000001005057890 */ /* 0x000fe2000fffe0ff */
[----:B------:R-:W-:-:S03]  /*0310*/  IADD3 R8, PT, PT, R8, 0x10, RZ ;  /* 0x0000001008087810 */ /* 0x000fc60007ffe0ff */
[----:B------:R-:W-:Y:S01]  /*0320*/  UISETP.NE.AND UP0, UPT, UR5, URZ, UPT ;  /* 0x000000ff0500728c */ /* 0x000fe2000bf05270 */
[----:B--2--5:R-:W-:Y:S02]  /*0330*/  FMNMX3 R13, R0, R13, R14, !PT ;  /* 0x0000000d000d7276 */ /* 0x024fe4000780000e */
[----:B------:R-:W-:-:S04]  /*0340*/  IADD3 R14, P0, PT, R4, 0x40, RZ ;  /* 0x00000040040e7810 */ /* 0x000fc80007f1e0ff */
[----:B0-----:R-:W-:Y:S02]  /*0350*/  IADD3.X R5, PT, PT, RZ, R5, RZ, P0, !PT ;  /* 0x00000005ff057210 */ /* 0x001fe400007fe4ff */
[----:B---3--:R-:W-:-:S04]  /*0360*/  FMNMX3 R13, R13, R16, R15, !PT ;  /* 0x000000100d0d7276 */ /* 0x008fc8000780000f */
[----:B----4-:R-:W-:-:S04]  /*0370*/  FMNMX3 R13, R13, R18, R17, !PT ;  /* 0x000000120d0d7276 */ /* 0x010fc80007800011 */
[----:B------:R-:W-:-:S04]  /*0380*/  FMNMX3 R13, R13, R20, R19, !PT ;  /* 0x000000140d0d7276 */ /* 0x000fc80007800013 */
[----:B------:R-:W-:-:S04]  /*0390*/  FMNMX3 R13, R13, R22, R21, !PT ;  /* 0x000000160d0d7276 */ /* 0x000fc80007800015 */
[----:B------:R-:W-:-:S04]  /*03a0*/  FMNMX3 R13, R13, R24, R23, !PT ;  /* 0x000000180d0d7276 */ /* 0x000fc80007800017 */
[----:B------:R-:W-:-:S04]  /*03b0*/  FMNMX3 R9, R13, R12, R9, !PT ;  /* 0x0000000c0d097276 */ /* 0x000fc80007800009 */
[----:B------:R-:W-:Y:S01]  /*03c0*/  FMNMX3 R0, R9, R11, R10, !PT ;  /* 0x0000000b09007276 */ /* 0x000fe2000780000a */
[----:B------:R-:W-:Y:S06]  /*03d0*/  BRA.U UP0, `(.L_x_2) ;  /* 0xfffffffd00847547 */ /* 0x000fec000b83ffff */
[----:B------:R-:W-:-:S07]  /*03e0*/  IADD3 R9, PT, PT, R8, 0x1, RZ ;  /* 0x0000000108097810 */ /* 0x000fce0007ffe0ff */
.L_x_1:
[----:B------:R-:W-:-:S09]  /*03f0*/  UISETP.NE.AND UP0, UPT, UR6, URZ, UPT ;  /* 0x000000ff0600728c */ /* 0x000fd2000bf05270 */
[----:B------:R-:W-:Y:S05]  /*0400*/  BRA.U !UP0, `(.L_x_0) ;  /* 0x0000000108a07547 */ /* 0x000fea000b800000 */
[----:B------:R-:W-:Y:S02]  /*0410*/  UISETP.GE.U32.AND UP0, UPT, UR6, 0x8, UPT ;  /* 0x000000080600788c */ /* 0x000fe4000bf06070 */
[----:B------:R-:W-:-:S04]  /*0420*/  ULOP3.LUT UR5, UR4, 0x7, URZ, 0xc0, !UPT ;  /* 0x0000000704057892 */ /* 0x000fc8000f8ec0ff */
[----:B------:R-:W-:-:S03]  /*0430*/  UISETP.NE.AND UP1, UPT, UR5, URZ, UPT ;  /* 0x000000ff0500728c */ /* 0x000fc6000bf25270 */
[----:B------:R-:W-:Y:S08]  /*0440*/  BRA.U !UP0, `(.L_x_3) ;  /* 0x0000000108387547 */ /* 0x000ff0000b800000 */
[----:B------:R-:W-:-:S05]  /*0450*/  IMAD.WIDE R4, R9, 0x4, R2 ;  /* 0x0000000409047825 */ /* 0x000fca00078e0202 */
[----:B------:R-:W2:Y:S04]  /*0460*/  LDG.E R11, desc[UR8][R4.64] ;  /* 0x00000008040b7981 */ /* 0x000ea8000c1e1900 */
[----:B------:R-:W2:Y:S04]  /*0470*/  LDG.E R8, desc[UR8][R4.64+0x4] ;  /* 0x0000040804087981 */ /* 0x000ea8000c1e1900 */
[----:B------:R-:W3:Y:S04]  /*0480*/  LDG.E R13, desc[UR8][R4.64+0x8] ;  /* 0x00000808040d7981 */ /* 0x000ee8000c1e1900 */
[----:B------:R-:W3:Y:S04]  /*0490*/  LDG.E R10, desc[UR8][R4.64+0xc] ;  /* 0x00000c08040a7981 */ /* 0x000ee8000c1e1900 */
[----:B------:R-:W4:Y:S04]  /*04a0*/  LDG.E R15, desc[UR8][R4.64+0x10] ;  /* 0x00001008040f7981 */ /* 0x000f28000c1e1900 */
[----:B------:R-:W4:Y:S04]  /*04b0*/  LDG.E R12, desc[UR8][R4.64+0x14] ;  /* 0x00001408040c7981 */ /* 0x000f28000c1e1900 */
[----:B------:R-:W4:Y:S04]  /*04c0*/  LDG.E R17, desc[UR8][R4.64+0x18] ;  /* 0x0000180804117981 */ /* 0x000f28000c1e1900 */
[----:B------:R-:W4:Y:S01]  /*04d0*/  LDG.E R14, desc[UR8][R4.64+0x1c] ;  /* 0x00001c08040e7981 */ /* 0x000f22000c1e1900 */
[----:B------:R-:W-:-:S02]  /*04e0*/  IADD3 R9, PT, PT, R9, 0x8, RZ ;  /* 0x0000000809097810 */ /* 0x000fc40007ffe0ff */
[----:B--2--5:R-:W-:-:S04]  /*04f0*/  FMNMX3 R8, R0, R11, R8, !PT ;  /* 0x0000000b00087276 */ /* 0x024fc80007800008 */
[----:B---3--:R-:W-:-:S04]  /*0500*/  FMNMX3 R8, R8, R13, R10, !PT ;  /* 0x0000000d08087276 */ /* 0x008fc8000780000a */
[----:B----4-:R-:W-:-:S04]  /*0510*/  FMNMX3 R8, R8, R15, R12, !PT ;  /* 0x0000000f08087276 */ /* 0x010fc8000780000c */
[----:B------:R-:W-:-:S07]  /*0520*/  FMNMX3 R0, R8, R17, R14, !PT ;  /* 0x0000001108007276 */ /* 0x000fce000780000e */
.L_x_3:
        /* <DEDUP_REMOVED lines=9> */
[----:B------:R-:W3:Y:S01]  /*05c0*/  LDG.E R10, desc[UR8][R4.64+0xc] ;  /* 0x00000c08040a7981 */ /* 0x000ee2000c1e1900 */
[----:B------:R-:W-:-:S02]  /*05d0*/  IADD3 R9, PT, PT, R9, 0x4, RZ ;  /* 0x0000000409097810 */ /* 0x000fc40007ffe0ff */
[----:B--2--5:R-:W-:-:S04]  /*05e0*/  FMNMX3 R0, R0, R11, R8, !PT ;  /* 0x0000000b00007276 */ /* 0x024fc80007800008 */
[----:B---3--:R-:W-:-:S07]  /*05f0*/  FMNMX3 R0, R0, R13, R10, !PT ;  /* 0x0000000d00007276 */ /* 0x008fce000780000a */
.L_x_4:
[----:B------:R-:W-:Y:S05]  /*0600*/  BRA.U !UP1, `(.L_x_0) ;  /* 0x0000000109207547 */ /* 0x000fea000b800000 */
[----:B------:R-:W-:-:S12]  /*0610*/  UIADD3 UR4, UPT, UPT, -UR4, URZ, URZ ;  /* 0x000000ff04047290 */ /* 0x000fd8000fffe1ff */
.L_x_5:
[----:B------:R-:W-:-:S06]  /*0620*/  IMAD.WIDE R4, R9, 0x4, R2 ;  /* 0x0000000409047825 */ /* 0x000fcc00078e0202 */
[----:B------:R-:W2:Y:S01]  /*0630*/  LDG.E R5, desc[UR8][R4.64] ;  /* 0x0000000804057981 */ /* 0x000ea2000c1e1900 */
[----:B------:R-:W-:Y:S01]  /*0640*/  UIADD3 UR4, UPT, UPT, UR4, 0x1, URZ ;  /* 0x0000000104047890 */ /* 0x000fe2000fffe0ff */
[----:B------:R-:W-:-:S03]  /*0650*/  IADD3 R9, PT, PT, R9, 0x1, RZ ;  /* 0x0000000109097810 */ /* 0x000fc60007ffe0ff */
[----:B------:R-:W-:Y:S01]  /*0660*/  UISETP.NE.AND UP0, UPT, UR4, URZ, UPT ;  /* 0x000000ff0400728c */ /* 0x000fe2000bf05270 */
[----:B--2--5:R-:W-:-:S08]  /*0670*/  FMNMX R0, R5, R0, !PT ;  /* 0x0000000005007209 */ /* 0x024fd00007800000 */
[----:B------:R-:W-:Y:S05]  /*0680*/  BRA.U UP0, `(.L_x_5) ;  /* 0xfffffffd00e47547 */ /* 0x000fea000b83ffff */
.L_x_0:
[----:B------:R-:W0:Y:S01]  /*0690*/  LDCU UR4, c[0x0][0x394] ;  /* 0x00007280ff0477ac */ /* 0x000e220008000800 */
[----:B------:R-:W-:Y:S01]  /*06a0*/  HFMA2 R15, -RZ, RZ, 0, 0 ;  /* 0x00000000ff0f7431 */ /* 0x000fe200000001ff */
[----:B------:R-:W-:Y:S01]  /*06b0*/  MOV R11, RZ ;  /* 0x000000ff000b7202 */ /* 0x000fe20000000f00 */
[----:B0-----:R-:W-:Y:S02]  /*06c0*/  UISETP.GE.U32.AND UP1, UPT, UR4, 0x8, UPT ;  /* 0x000000080400788c */ /* 0x001fe4000bf26070 */
[----:B------:R-:W-:-:S04]  /*06d0*/  ULOP3.LUT UR5, UR4, 0x7, URZ, 0xc0, !UPT ;  /* 0x0000000704057892 */ /* 0x000fc8000f8ec0ff */
[----:B------:R-:W-:-:S03]  /*06e0*/  UISETP.NE.AND UP0, UPT, UR5, URZ, UPT ;  /* 0x000000ff0500728c */ /* 0x000fc6000bf05270 */
[----:B------:R-:W-:Y:S08]  /*06f0*/  BRA.U !UP1, `(.L_x_6) ;  /* 0x0000000509747547 */ /* 0x000ff0000b800000 */
[----:B------:R-:W-:Y:S01]  /*0700*/  ULOP3.LUT UR6, UR4, 0x7ffffff8, URZ, 0xc0, !UPT ;  /* 0x7ffffff804067892 */ /* 0x000fe2000f8ec0ff */
[----:B------:R-:W-:Y:S02]  /*0710*/  IADD3 R4, P0, PT, R2, 0x10, RZ ;  /* 0x0000001002047810 */ /* 0x000fe40007f1e0ff */
[----:B------:R-:W-:Y:S01]  /*0720*/  MOV R15, RZ ;  /* 0x000000ff000f7202 */ /* 0x000fe20000000f00 */
[----:B------:R-:W-:Y:S01]  /*0730*/  UIADD3 UR7, UPT, UPT, -UR6, URZ, URZ ;  /* 0x000000ff06077290 */ /* 0x000fe2000fffe1ff */
[----:B------:R-:W-:Y:S02]  /*0740*/  IADD3.X R5, PT, PT, RZ, R3, RZ, P0, !PT ;  /* 0x00000003ff057210 */ /* 0x000fe400007fe4ff */
[----:B------:R-:W-:-:S09]  /*0750*/  MOV R11, UR6 ;  /* 0x00000006000b7c02 */ /* 0x000fd20008000f00 */
.L_x_7:
[----:B------:R-:W2:Y:S04]  /*0760*/  LDG.E R23, desc[UR8][R4.64+-0x10] ;  /* 0xfffff00804177981 */ /* 0x000ea8000c1e1900 */
[----:B------:R-:W3:Y:S04]  /*0770*/  LDG.E R27, desc[UR8][R4.64+-0xc] ;  /* 0xfffff408041b7981 */ /* 0x000ee8000c1e1900 */
[----:B------:R-:W4:Y:S04]  /*0780*/  LDG.E R29, desc[UR8][R4.64+-0x8] ;  /* 0xfffff808041d7981 */ /* 0x000f28000c1e1900 */
[----:B------:R-:W4:Y:S04]  /*0790*/  LDG.E R13, desc[UR8][R4.64+-0x4] ;  /* 0xfffffc08040d7981 */ /* 0x000f28000c1e1900 */
[----:B------:R-:W4:Y:S04]  /*07a0*/  LDG.E R17, desc[UR8][R4.64+0x4] ;  /* 0x0000040804117981 */ /* 0x000f28000c1e1900 */
[----:B------:R-:W4:Y:S04]  /*07b0*/  LDG.E R21, desc[UR8][R4.64] ;  /* 0x0000000804157981 */ /* 0x000f28000c1e1900 */
[----:B------:R-:W4:Y:S04]  /*07c0*/  LDG.E R19, desc[UR8][R4.64+0x8] ;  /* 0x0000080804137981 */ /* 0x000f28000c1e1900 */
[----:B------:R0:W4:Y:S01]  /*07d0*/  LDG.E R9, desc[UR8][R4.64+0xc] ;  /* 0x00000c0804097981 */ /* 0x000122000c1e1900 */
[----:B------:R-:W-:Y:S01]  /*07e0*/  HFMA2 R10, -RZ, RZ, 0.96630859375, -0.0022525787353515625 ;  /* 0x3bbb989dff0a7431 */ /* 0x000fe200000001ff */
[----:B------:R-:W-:Y:S01]  /*07f0*/  MOV R8, 0x437c0000 ;  /* 0x437c000000087802 */ /* 0x000fe20000000f00 */
[----:B------:R-:W-:-:S04]  /*0800*/  UIADD3 UR7, UPT, UPT, UR7, 0x8, URZ ;  /* 0x0000000807077890 */ /* 0x000fc8000fffe0ff */
[----:B------:R-:W-:Y:S01]  /*0810*/  UISETP.NE.AND UP1, UPT, UR7, URZ, UPT ;  /* 0x000000ff0700728c */ /* 0x000fe2000bf25270 */
[----:B0-----:R-:W-:-:S04]  /*0820*/  IADD3 R4, P0, PT, R4, 0x20, RZ ;  /* 0x0000002004047810 */ /* 0x001fc80007f1e0ff */
[----:B------:R-:W-:Y:S01]  /*0830*/  IADD3.X R5, PT, PT, RZ, R5, RZ, P0, !PT ;  /* 0x00000005ff057210 */ /* 0x000fe200007fe4ff */
[----:B--2--5:R-:W-:-:S04]  /*0840*/  FADD R23, R23, -R0 ;  /* 0x8000000017177221 */ /* 0x024fc80000000000 */
[----:B------:R-:W-:-:S04]  /*0850*/  FFMA.SAT R25, R23, R10, 0.5 ;  /* 0x3f00000017197423 */ /* 0x000fc8000000200a */
[----:B------:R-:W-:-:S04]  /*0860*/  FFMA.RM R12, R25, R8, 12582913 ;  /* 0x4b400001190c7423 */ /* 0x000fc80000004008 */
[----:B------:R-:W-:-:S04]  /*0870*/  FADD R14, R12, -12583039 ;  /* 0xcb40007f0c0e7421 */ /* 0x000fc80000000000 */
[----:B------:R-:W-:-:S04]  /*0880*/  FFMA R14, R23, 1.4426950216293334961, -R14 ;  /* 0x3fb8aa3b170e7823 */ /* 0x000fc8000000080e */
[----:B------:R-:W-:Y:S01]  /*0890*/  FFMA R16, R23, 1.925963033500011079e-08, R14 ;  /* 0x32a5706017107823 */ /* 0x000fe2000000000e */
[----:B---3--:R-:W-:-:S05]  /*08a0*/  FADD R25, R27, -R0 ;  /* 0x800000001b197221 */ /* 0x008fca0000000000 */
[----:B------:R-:W0:Y:S01]  /*08b0*/  MUFU.EX2 R16, R16 ;  /* 0x0000001000107308 */ /* 0x000e220000000800 */
[----:B------:R-:W-:Y:S01]  /*08c0*/  FFMA.SAT R23, R25, R10, 0.5 ;  /* 0x3f00000019177423 */ /* 0x000fe2000000200a */
[--C-:B----4-:R-:W-:Y:S01]  /*08d0*/  FADD R27, R29, -R0.reuse ;  /* 0x800000001d1b7221 */ /* 0x110fe20000000000 */
[----:B------:R-:W-:Y:S02]  /*08e0*/  SHF.L.U32 R14, R12, 0x17, RZ ;  /* 0x000000170c0e7819 */ /* 0x000fe400000006ff */
[----:B------:R-:W-:Y:S01]  /*08f0*/  FFMA.RM R12, R23, R8, 12582913 ;  /* 0x4b400001170c7423 */ /* 0x000fe20000004008 */
[----:B------:R-:W-:Y:S01]  /*0900*/  FFMA.SAT R29, R27, R10, 0.5 ;  /* 0x3f0000001b1d7423 */ /* 0x000fe2000000200a */
[----:B------:R-:W-:Y:S02]  /*0910*/  FADD R23, R13, -R0 ;  /* 0x800000000d177221 */ /* 0x000fe40000000000 */
[----:B------:R-:W-:Y:S01]  /*0920*/  FADD R18, R12, -12583039 ;  /* 0xcb40007f0c127421 */ /* 0x000fe20000000000 */
[----:B------:R-:W-:-:S03]  /*0930*/  FFMA.RM R13, R29, R8, 12582913 ;  /* 0x4b4000011d0d7423 */ /* 0x000fc60000004008 */
[----:B------:R-:W-:Y:S01]  /*0940*/  FFMA R18, R25, 1.4426950216293334961, -R18 ;  /* 0x3fb8aa3b19127823 */ /* 0x000fe20000000812 */
[----:B0-----:R-:W-:Y:S01]  /*0950*/  FFMA R14, R14, R16, R15 ;  /* 0x000000100e0e7223 */ /* 0x001fe2000000000f */
[----:B------:R-:W-:Y:S01]  /*0960*/  FFMA.SAT R15, R23, R10, 0.5 ;  /* 0x3f000000170f7423 */ /* 0x000fe2000000200a */
[----:B------:R-:W-:-:S03]  /*0970*/  FADD R16, R13, -12583039 ;  /* 0xcb40007f0d107421 */ /* 0x000fc60000000000 */
[----:B------:R-:W-:Y:S01]  /*0980*/  FFMA.RM R15, R15, R8, 12582913 ;  /* 0x4b4000010f0f7423 */ /* 0x000fe20000004008 */
[----:B------:R-:W-:Y:S01]  /*0990*/  FFMA R26, R25, 1.925963033500011079e-08, R18 ;  /* 0x32a57060191a7823 */ /* 0x000fe20000000012 */
[----:B------:R-:W-:Y:S01]  /*09a0*/  FFMA R16, R27, 1.4426950216293334961, -R16 ;  /* 0x3fb8aa3b1b107823 */ /* 0x000fe20000000810 */
[--C-:B------:R-:W-:Y:S01]  /*09b0*/  FADD R25, R17, -R0.reuse ;  /* 0x8000000011197221 */ /* 0x100fe20000000000 */
[----:B------:R-:W-:Y:S01]  /*09c0*/  FADD R18, R15, -12583039 ;  /* 0xcb40007f0f127421 */ /* 0x000fe20000000000 */
[----:B------:R-:W-:Y:S01]  /*09d0*/  FADD R21, R21, -R0 ;  /* 0x8000000015157221 */ /* 0x000fe20000000000 */
[----:B------:R-:W-:Y:S01]  /*09e0*/  FFMA R20, R27, 1.925963033500011079e-08, R16 ;  /* 0x32a570601b147823 */ /* 0x000fe20000000010 */
[-C--:B------:R-:W-:Y:S01]  /*09f0*/  FFMA.SAT R27, R25, R10.reuse, 0.5 ;  /* 0x3f000000191b7423 */ /* 0x080fe2000000200a */
[----:B------:R-:W-:Y:S01]  /*0a00*/  FFMA R18, R23, 1.4426950216293334961, -R18 ;  /* 0x3fb8aa3b17127823 */ /* 0x000fe20000000812 */
[----:B------:R-:W-:Y:S01]  /*0a10*/  FADD R19, R19, -R0 ;  /* 0x8000000013137221 */ /* 0x000fe20000000000 */
[----:B------:R-:W-:-:S02]  /*0a20*/  FFMA.SAT R29, R21, R10, 0.5 ;  /* 0x3f000000151d7423 */ /* 0x000fc4000000200a */
[----:B------:R-:W-:Y:S01]  /*0a30*/  FFMA R24, R23, 1.925963033500011079e-08, R18 ;  /* 0x32a5706017187823 */ /* 0x000fe20000000012 */
[----:B------:R-:W-:Y:S01]  /*0a40*/  FFMA.RM R18, R27, R8, 12582913 ;  /* 0x4b4000011b127423 */ /* 0x000fe20000004008 */
[----:B------:R-:W-:Y:S01]  /*0a50*/  FFMA.SAT R27, R19, R10, 0.5 ;  /* 0x3f000000131b7423 */ /* 0x000fe2000000200a */
[-C--:B------:R-:W-:Y:S01]  /*0a60*/  FFMA.RM R16, R29, R8.reuse, 12582913 ;  /* 0x4b4000011d107423 */ /* 0x080fe20000004008 */
[----:B------:R-:W-:Y:S02]  /*0a70*/  FADD R23, R9, -R0 ;  /* 0x8000000009177221 */ /* 0x000fe40000000000 */
[----:B------:R-:W-:Y:S01]  /*0a80*/  FFMA.RM R9, R27, R8, 12582913 ;  /* 0x4b4000011b097423 */ /* 0x000fe20000004008 */
[----:B------:R-:W-:Y:S01]  /*0a90*/  FADD R22, R16, -12583039 ;  /* 0xcb40007f10167421 */ /* 0x000fe20000000000 */
[----:B------:R0:W1:Y:S01]  /*0aa0*/  MUFU.EX2 R17, R26 ;  /* 0x0000001a00117308 */ /* 0x0000620000000800 */
[----:B------:R-:W-:Y:S01]  /*0ab0*/  FFMA.SAT R27, R23, R10, 0.5 ;  /* 0x3f000000171b7423 */ /* 0x000fe2000000200a */
[----:B------:R-:W-:Y:S01]  /*0ac0*/  FADD R10, R9, -12583039 ;  /* 0xcb40007f090a7421 */ /* 0x000fe20000000000 */
[----:B------:R-:W-:Y:S01]  /*0ad0*/  FFMA R22, R21, 1.4426950216293334961, -R22 ;  /* 0x3fb8aa3b15167823 */ /* 0x000fe20000000816 */
[----:B------:R-:W-:Y:S01]  /*0ae0*/  FADD R28, R18, -12583039 ;  /* 0xcb40007f121c7421 */ /* 0x000fe20000000000 */
[----:B------:R-:W-:-:S03]  /*0af0*/  FFMA.RM R8, R27, R8, 12582913 ;  /* 0x4b4000011b087423 */ /* 0x000fc60000004008 */
[----:B------:R-:W2:Y:S01]  /*0b00*/  MUFU.EX2 R20, R20 ;  /* 0x0000001400147308 */ /* 0x000ea20000000800 */
[----:B0-----:R-:W-:Y:S01]  /*0b10*/  FFMA R26, R19, 1.4426950216293334961, -R10 ;  /* 0x3fb8aa3b131a7823 */ /* 0x001fe2000000080a */
[----:B------:R-:W-:Y:S01]  /*0b20*/  FFMA R22, R21, 1.925963033500011079e-08, R22 ;  /* 0x32a5706015167823 */ /* 0x000fe20000000016 */
[----:B------:R-:W-:Y:S01]  /*0b30*/  FFMA R28, R25, 1.4426950216293334961, -R28 ;  /* 0x3fb8aa3b191c7823 */ /* 0x000fe2000000081c */
[----:B------:R-:W-:Y:S01]  /*0b40*/  SHF.L.U32 R27, R12, 0x17, RZ ;  /* 0x000000170c1b7819 */ /* 0x000fe200000006ff */
[----:B------:R-:W-:Y:S01]  /*0b50*/  FFMA R12, R19, 1.925963033500011079e-08, R26 ;  /* 0x32a57060130c7823 */ /* 0x000fe2000000001a */
[----:B------:R-:W-:Y:S02]  /*0b60*/  FADD R26, R8, -12583039 ;  /* 0xcb40007f081a7421 */ /* 0x000fe40000000000 */
[----:B------:R0:W3:Y:S01]  /*0b70*/  MUFU.EX2 R21, R24 ;  /* 0x0000001800157308 */ /* 0x0000e20000000800 */
[----:B------:R-:W-:Y:S01]  /*0b80*/  FFMA R25, R25, 1.925963033500011079e-08, R28 ;  /* 0x32a5706019197823 */ /* 0x000fe2000000001c */
[----:B------:R-:W-:Y:S01]  /*0b90*/  FFMA R26, R23, 1.4426950216293334961, -R26 ;  /* 0x3fb8aa3b171a7823 */ /* 0x000fe2000000081a */
[----:B-1----:R-:W-:-:S05]  /*0ba0*/  FFMA R17, R27, R17, R14 ;  /* 0x000000111b117223 */ /* 0x002fca000000000e */
[----:B------:R-:W1:Y:S01]  /*0bb0*/  MUFU.EX2 R22, R22 ;  /* 0x0000001600167308 */ /* 0x000e620000000800 */
[----:B0-----:R-:W-:Y:S01]  /*0bc0*/  SHF.L.U32 R24, R13, 0x17, RZ ;  /* 0x000000170d187819 */ /* 0x001fe200000006ff */
[----:B------:R-:W-:Y:S01]  /*0bd0*/  FFMA R26, R23, 1.925963033500011079e-08, R26 ;  /* 0x32a57060171a7823 */ /* 0x000fe2000000001a */
[----:B------:R-:W-:-:S05]  /*0be0*/  SHF.L.U32 R15, R15, 0x17, RZ ;  /* 0x000000170f0f7819 */ /* 0x000fca00000006ff */
[----:B------:R-:W0:Y:S01]  /*0bf0*/  MUFU.EX2 R10, R25 ;  /* 0x00000019000a7308 */ /* 0x000e220000000800 */
[----:B--2---:R-:W-:Y:S01]  /*0c00*/  FFMA R20, R24, R20, R17 ;  /* 0x0000001418147223 */ /* 0x004fe20000000011 */
[----:B------:R-:W-:-:S06]  /*0c10*/  SHF.L.U32 R16, R16, 0x17, RZ ;  /* 0x0000001710107819 */ /* 0x000fcc00000006ff */
[----:B------:R-:W2:Y:S01]  /*0c20*/  MUFU.EX2 R12, R12 ;  /* 0x0000000c000c7308 */ /* 0x000ea20000000800 */
[----:B---3--:R-:W-:Y:S01]  /*0c30*/  FFMA R15, R15, R21, R20 ;  /* 0x000000150f0f7223 */ /* 0x008fe20000000014 */
[----:B------:R-:W-:-:S06]  /*0c40*/  SHF.L.U32 R18, R18, 0x17, RZ ;  /* 0x0000001712127819 */ /* 0x000fcc00000006ff */
[----:B------:R-:W3:Y:S01]  /*0c50*/  MUFU.EX2 R26, R26 ;  /* 0x0000001a001a7308 */ /* 0x000ee20000000800 */
[----:B-1----:R-:W-:Y:S01]  /*0c60*/  FFMA R15, R16, R22, R15 ;  /* 0x00000016100f7223 */ /* 0x002fe2000000000f */
[----:B------:R-:W-:-:S03]  /*0c70*/  SHF.L.U32 R14, R9, 0x17, RZ ;  /* 0x00000017090e7819 */ /* 0x000fc600000006ff */
[----:B0-----:R-:W-:Y:S01]  /*0c80*/  FFMA R15, R18, R10, R15 ;  /* 0x0000000a120f7223 */ /* 0x001fe2000000000f */
[----:B------:R-:W-:-:S03]  /*0c90*/  SHF.L.U32 R8, R8, 0x17, RZ ;  /* 0x0000001708087819 */ /* 0x000fc600000006ff */
[----:B--2---:R-:W-:-:S04]  /*0ca0*/  FFMA R15, R14, R12, R15 ;  /* 0x0000000c0e0f7223 */ /* 0x004fc8000000000f */
[----:B---3--:R-:W-:Y:S01]  /*0cb0*/  FFMA R15, R8, R26, R15 ;  /* 0x0000001a080f7223 */ /* 0x008fe2000000000f */
[----:B------:R-:W-:Y:S06]  /*0cc0*/  BRA.U UP1, `(.L_x_7) ;  /* 0xfffffff901a47547 */ /* 0x000fec000b83ffff */
.L_x_6:
[----:B------:R-:W-:Y:S05]  /*0cd0*/  BRA.U !UP0, `(.L_x_8) ;  /* 0x00000005086c7547 */ /* 0x000fea000b800000 */
[----:B------:R-:W-:Y:S02]  /*0ce0*/  UISETP.GE.U32.AND UP0, UPT, UR5, 0x4, UPT ;  /* 0x000000040500788c */ /* 0x000fe4000bf06070 */
[----:B------:R-:W-:-:S04]  /*0cf0*/  ULOP3.LUT UR6, UR4, 0x3, URZ, 0xc0, !UPT ;  /* 0x0000000304067892 */ /* 0x000fc8000f8ec0ff */
[----:B------:R-:W-:-:S03]  /*0d00*/  UISETP.NE.AND UP1, UPT, UR6, URZ, UPT ;  /* 0x000000ff0600728c */ /* 0x000fc6000bf25270 */
[----:B------:R-:W-:Y:S08]  /*0d10*/  BRA.U !UP0, `(.L_x_9) ;  /* 0x0000000108b07547 */ /* 0x000ff0000b800000 */
[----:B------:R-:W-:-:S05]  /*0d20*/  IMAD.WIDE.U32 R12, R11, 0x4, R2 ;  /* 0x000000040b0c7825 */ /* 0x000fca00078e0002 */
[----:B------:R-:W2:Y:S04]  /*0d30*/  LDG.E R5, desc[UR8][R12.64] ;  /* 0x000000080c057981 */ /* 0x000ea8000c1e1900 */
[----:B------:R-:W3:Y:S04]  /*0d40*/  LDG.E R9, desc[UR8][R12.64+0x4] ;  /* 0x000004080c097981 */ /* 0x000ee8000c1e1900 */
[----:B------:R-:W4:Y:S04]  /*0d50*/  LDG.E R19, desc[UR8][R12.64+0x8] ;  /* 0x000008080c137981 */ /* 0x000f28000c1e1900 */
[----:B------:R-:W4:Y:S01]  /*0d60*/  LDG.E R23, desc[UR8][R12.64+0xc] ;  /* 0x00000c080c177981 */ /* 0x000f22000c1e1900 */
[----:B------:R-:W-:Y:S01]  /*0d70*/  HFMA2 R16, -RZ, RZ, 0.96630859375, -0.0022525787353515625 ;  /* 0x3bbb989dff107431 */ /* 0x000fe200000001ff */
[----:B------:R-:W-:-:S02]  /*0d80*/  MOV R8, 0x437c0000 ;  /* 0x437c000000087802 */ /* 0x000fc40000000f00 */
[----:B------:R-:W-:Y:S01]  /*0d90*/  IADD3 R11, PT, PT, R11, 0x4, RZ ;  /* 0x000000040b0b7810 */ /* 0x000fe20007ffe0ff */
[----:B--2--5:R-:W-:-:S04]  /*0da0*/  FADD R10, R5, -R0 ;  /* 0x80000000050a7221 */ /* 0x024fc80000000000 */
[----:B------:R-:W-:Y:S01]  /*0db0*/  FFMA.SAT R5, R10, R16, 0.5 ;  /* 0x3f0000000a057423 */ /* 0x000fe20000002010 */
[----:B---3--:R-:W-:-:S03]  /*0dc0*/  FADD R14, R9, -R0 ;  /* 0x80000000090e7221 */ /* 0x008fc60000000000 */
[----:B------:R-:W-:Y:S01]  /*0dd0*/  FFMA.RM R4, R5, R8, 12582913 ;  /* 0x4b40000105047423 */ /* 0x000fe20000004008 */
[----:B------:R-:W-:Y:S01]  /*0de0*/  FFMA.SAT R5, R14, R16, 0.5 ;  /* 0x3f0000000e057423 */ /* 0x000fe20000002010 */
[--C-:B----4-:R-:W-:Y:S02]  /*0df0*/  FADD R9, R19, -R0.reuse ;  /* 0x8000000013097221 */ /* 0x110fe40000000000 */
[----:B------:R-:W-:Y:S01]  /*0e00*/  FADD R17, R4, -12583039 ;  /* 0xcb40007f04117421 */ /* 0x000fe20000000000 */
[----:B------:R-:W-:Y:S01]  /*0e10*/  FFMA.RM R5, R5, R8, 12582913 ;  /* 0x4b40000105057423 */ /* 0x000fe20000004008 */
[----:B------:R-:W-:Y:S01]  /*0e20*/  FFMA.SAT R21, R9, R16, 0.5 ;  /* 0x3f00000009157423 */ /* 0x000fe20000002010 */
[----:B------:R-:W-:Y:S01]  /*0e30*/  FADD R13, R23, -R0 ;  /* 0x80000000170d7221 */ /* 0x000fe20000000000 */
[----:B------:R-:W-:Y:S01]  /*0e40*/  FFMA R17, R10, 1.4426950216293334961, -R17 ;  /* 0x3fb8aa3b0a117823 */ /* 0x000fe20000000811 */
[----:B------:R-:W-:Y:S01]  /*0e50*/  FADD R19, R5, -12583039 ;  /* 0xcb40007f05137421 */ /* 0x000fe20000000000 */
[----:B------:R-:W-:-:S02]  /*0e60*/  SHF.L.U32 R4, R4, 0x17, RZ ;  /* 0x0000001704047819 */ /* 0x000fc400000006ff */
[----:B------:R-:W-:Y:S01]  /*0e70*/  FFMA R12, R10, 1.925963033500011079e-08, R17 ;  /* 0x32a570600a0c7823 */ /* 0x000fe20000000011 */
[----:B------:R-:W-:Y:S01]  /*0e80*/  FFMA.RM R10, R21, R8, 12582913 ;  /* 0x4b400001150a7423 */ /* 0x000fe20000004008 */
[----:B------:R-:W-:Y:S01]  /*0e90*/  FFMA.SAT R17, R13, R16, 0.5 ;  /* 0x3f0000000d117423 */ /* 0x000fe20000002010 */
[----:B------:R-:W-:Y:S01]  /*0ea0*/  FFMA R19, R14, 1.4426950216293334961, -R19 ;  /* 0x3fb8aa3b0e137823 */ /* 0x000fe20000000813 */
[----:B------:R-:W-:Y:S01]  /*0eb0*/  SHF.L.U32 R5, R5, 0x17, RZ ;  /* 0x0000001705057819 */ /* 0x000fe200000006ff */
[----:B------:R-:W-:Y:S01]  /*0ec0*/  FADD R16, R10, -12583039 ;  /* 0xcb40007f0a107421 */ /* 0x000fe20000000000 */
[----:B------:R-:W-:Y:S01]  /*0ed0*/  FFMA.RM R17, R17, R8, 12582913 ;  /* 0x4b40000111117423 */ /* 0x000fe20000004008 */
[----:B------:R-:W-:Y:S01]  /*0ee0*/  FFMA R19, R14, 1.925963033500011079e-08, R19 ;  /* 0x32a570600e137823 */ /* 0x000fe20000000013 */
[----:B------:R-:W0:Y:S01]  /*0ef0*/  MUFU.EX2 R12, R12 ;  /* 0x0000000c000c7308 */ /* 0x000e220000000800 */
[----:B------:R-:W-:Y:S01]  /*0f00*/  FFMA R16, R9, 1.4426950216293334961, -R16 ;  /* 0x3fb8aa3b09107823 */ /* 0x000fe20000000810 */
[----:B------:R-:W-:-:S03]  /*0f10*/  FADD R8, R17, -12583039 ;  /* 0xcb40007f11087421 */ /* 0x000fc60000000000 */
[----:B------:R-:W-:Y:S01]  /*0f20*/  FFMA R16, R9, 1.925963033500011079e-08, R16 ;  /* 0x32a5706009107823 */ /* 0x000fe20000000010 */
[C---:B------:R-:W-:Y:S01]  /*0f30*/  FFMA R8, R13.reuse, 1.4426950216293334961, -R8 ;  /* 0x3fb8aa3b0d087823 */ /* 0x040fe20000000808 */
[----:B------:R-:W-:Y:S01]  /*0f40*/  SHF.L.U32 R9, R10, 0x17, RZ ;  /* 0x000000170a097819 */ /* 0x000fe200000006ff */
[----:B------:R-:W1:Y:S02]  /*0f50*/  MUFU.EX2 R19, R19 ;  /* 0x0000001300137308 */ /* 0x000e640000000800 */
[----:B------:R-:W-:-:S06]  /*0f60*/  FFMA R8, R13, 1.925963033500011079e-08, R8 ;  /* 0x32a570600d087823 */ /* 0x000fcc0000000008 */
[----:B------:R-:W2:Y:S01]  /*0f70*/  MUFU.EX2 R16, R16 ;  /* 0x0000001000107308 */ /* 0x000ea20000000800 */
[----:B0-----:R-:W-:Y:S01]  /*0f80*/  FFMA R4, R4, R12, R15 ;  /* 0x0000000c04047223 */ /* 0x001fe2000000000f */
[----:B------:R-:W-:-:S06]  /*0f90*/  SHF.L.U32 R15, R17, 0x17, RZ ;  /* 0x00000017110f7819 */ /* 0x000fcc00000006ff */
[----:B------:R-:W0:Y:S01]  /*0fa0*/  MUFU.EX2 R8, R8 ;  /* 0x0000000800087308 */ /* 0x000e220000000800 */
[----:B-1----:R-:W-:-:S04]  /*0fb0*/  FFMA R4, R5, R19, R4 ;  /* 0x0000001305047223 */ /* 0x002fc80000000004 */
[----:B--2---:R-:W-:-:S04]  /*0fc0*/  FFMA R4, R9, R16, R4 ;  /* 0x0000001009047223 */ /* 0x004fc80000000004 */
[----:B0-----:R-:W-:-:S07]  /*0fd0*/  FFMA R15, R15, R8, R4 ;  /* 0x000000080f0f7223 */ /* 0x001fce0000000004 */
.L_x_9:
[----:B------:R-:W-:Y:S05]  /*0fe0*/  BRA.U !UP1, `(.L_x_8) ;  /* 0x0000000109a87547 */ /* 0x000fea000b800000 */
[----:B------:R-:W-:Y:S02]  /*0ff0*/  UISETP.NE.AND UP0, UPT, UR6, 0x1, UPT ;  /* 0x000000010600788c */ /* 0x000fe4000bf05270 */
[----:B------:R-:W-:-:S04]  /*1000*/  ULOP3.LUT UR4, UR4, 0x1, URZ, 0xc0, !UPT ;  /* 0x0000000104047892 */ /* 0x000fc8000f8ec0ff */
[----:B------:R-:W-:-:S03]  /*1010*/  UISETP.NE.U32.AND UP1, UPT, UR4, 0x1, UPT ;  /* 0x000000010400788c */ /* 0x000fc6000bf25070 */
[----:B------:R-:W-:Y:S08]  /*1020*/  BRA.U !UP0, `(.L_x_10) ;  /* 0x0000000108607547 */ /* 0x000ff0000b800000 */
[----:B------:R-:W-:-:S05]  /*1030*/  IMAD.WIDE.U32 R4, R11, 0x4, R2 ;  /* 0x000000040b047825 */ /* 0x000fca00078e0002 */
[----:B------:R-:W2:Y:S04]  /*1040*/  LDG.E R9, desc[UR8][R4.64] ;  /* 0x0000000804097981 */ /* 0x000ea8000c1e1900 */
[----:B------:R-:W3:Y:S01]  /*1050*/  LDG.E R17, desc[UR8][R4.64+0x4] ;  /* 0x0000040804117981 */ /* 0x000ee2000c1e1900 */
[----:B------:R-:W-:Y:S01]  /*1060*/  HFMA2 R8, -RZ, RZ, 0.96630859375, -0.0022525787353515625 ;  /* 0x3bbb989dff087431 */ /* 0x000fe200000001ff */
[----:B------:R-:W-:Y:S02]  /*1070*/  MOV R13, 0x437c0000 ;  /* 0x437c0000000d7802 */ /* 0x000fe40000000f00 */
[----:B------:R-:W-:Y:S01]  /*1080*/  IADD3 R11, PT, PT, R11, 0x2, RZ ;  /* 0x000000020b0b7810 */ /* 0x000fe20007ffe0ff */
[----:B--2--5:R-:W-:-:S04]  /*1090*/  FADD R9, R9, -R0 ;  /* 0x8000000009097221 */ /* 0x024fc80000000000 */
[----:B------:R-:W-:Y:S01]  /*10a0*/  FFMA.SAT R10, R9, R8, 0.5 ;  /* 0x3f000000090a7423 */ /* 0x000fe20000002008 */
[----:B---3--:R-:W-:-:S03]  /*10b0*/  FADD R17, R17, -R0 ;  /* 0x8000000011117221 */ /* 0x008fc60000000000 */
[----:B------:R-:W-:Y:S01]  /*10c0*/  FFMA.RM R10, R10, R13, 12582913 ;  /* 0x4b4000010a0a7423 */ /* 0x000fe2000000400d */
[----:B------:R-:W-:-:S03]  /*10d0*/  FFMA.SAT R12, R17, R8, 0.5 ;  /* 0x3f000000110c7423 */ /* 0x000fc60000002008 */
[----:B------:R-:W-:Y:S01]  /*10e0*/  FADD R8, R10, -12583039 ;  /* 0xcb40007f0a087421 */ /* 0x000fe20000000000 */
[----:B------:R-:W-:Y:S01]  /*10f0*/  FFMA.RM R12, R12, R13, 12582913 ;  /* 0x4b4000010c0c7423 */ /* 0x000fe2000000400d */
[----:B------:R-:W-:Y:S02]  /*1100*/  SHF.L.U32 R10, R10, 0x17, RZ ;  /* 0x000000170a0a7819 */ /* 0x000fe400000006ff */
[C---:B------:R-:W-:Y:S01]  /*1110*/  FFMA R8, R9.reuse, 1.4426950216293334961, -R8 ;  /* 0x3fb8aa3b09087823 */ /* 0x040fe20000000808 */
[C---:B------:R-:W-:Y:S01]  /*1120*/  FADD R4, R12.reuse, -12583039 ;  /* 0xcb40007f0c047421 */ /* 0x040fe20000000000 */
[----:B------:R-:W-:Y:S02]  /*1130*/  SHF.L.U32 R5, R12, 0x17, RZ ;  /* 0x000000170c057819 */ /* 0x000fe400000006ff */
[----:B------:R-:W-:Y:S01]  /*1140*/  FFMA R8, R9, 1.925963033500011079e-08, R8 ;  /* 0x32a5706009087823 */ /* 0x000fe20000000008 */
[----:B------:R-:W-:-:S04]  /*1150*/  FFMA R4, R17, 1.4426950216293334961, -R4 ;  /* 0x3fb8aa3b11047823 */ /* 0x000fc80000000804 */
[----:B------:R-:W-:Y:S01]  /*1160*/  FFMA R4, R17, 1.925963033500011079e-08, R4 ;  /* 0x32a5706011047823 */ /* 0x000fe20000000004 */
[----:B------:R-:W0:Y:S08]  /*1170*/  MUFU.EX2 R8, R8 ;  /* 0x0000000800087308 */ /* 0x000e300000000800 */
[----:B------:R-:W1:Y:S01]  /*1180*/  MUFU.EX2 R4, R4 ;  /* 0x0000000400047308 */ /* 0x000e620000000800 */
[----:B0-----:R-:W-:-:S04]  /*1190*/  FFMA R10, R10, R8, R15 ;  /* 0x000000080a0a7223 */ /* 0x001fc8000000000f */
[----:B-1----:R-:W-:-:S07]  /*11a0*/  FFMA R15, R5, R4, R10 ;  /* 0x00000004050f7223 */ /* 0x002fce000000000a */
.L_x_10:
[----:B------:R-:W-:Y:S05]  /*11b0*/  BRA.U UP1, `(.L_x_8) ;  /* 0x0000000101347547 */ /* 0x000fea000b800000 */
[----:B------:R-:W-:-:S06]  /*11c0*/  IMAD.WIDE.U32 R4, R11, 0x4, R2 ;  /* 0x000000040b047825 */ /* 0x000fcc00078e0002 */
[----:B------:R-:W2:Y:S01]  /*11d0*/  LDG.E R5, desc[UR8][R4.64] ;  /* 0x0000000804057981 */ /* 0x000ea2000c1e1900 */
[----:B------:R-:W-:Y:S01]  /*11e0*/  HFMA2 R9, -RZ, RZ, 0.96630859375, -0.0022525787353515625 ;  /* 0x3bbb989dff097431 */ /* 0x000fe200000001ff */
[----:B------:R-:W-:Y:S01]  /*11f0*/  MOV R10, 0x437c0000 ;  /* 0x437c0000000a7802 */ /* 0x000fe20000000f00 */
[----:B--2--5:R-:W-:-:S04]  /*1200*/  FADD R8, R5, -R0 ;  /* 0x8000000005087221 */ /* 0x024fc80000000000 */
[----:B------:R-:W-:-:S04]  /*1210*/  FFMA.SAT R9, R8, R9, 0.5 ;  /* 0x3f00000008097423 */ /* 0x000fc80000002009 */
[----:B------:R-:W-:-:S04]  /*1220*/  FFMA.RM R9, R9, R10, 12582913 ;  /* 0x4b40000109097423 */ /* 0x000fc8000000400a */
[----:B------:R-:W-:-:S04]  /*1230*/  FADD R11, R9, -12583039 ;  /* 0xcb40007f090b7421 */ /* 0x000fc80000000000 */
[----:B------:R-:W-:-:S04]  /*1240*/  FFMA R11, R8, 1.4426950216293334961, -R11 ;  /* 0x3fb8aa3b080b7823 */ /* 0x000fc8000000080b */
[----:B------:R-:W-:Y:S01]  /*1250*/  FFMA R11, R8, 1.925963033500011079e-08, R11 ;  /* 0x32a57060080b7823 */ /* 0x000fe2000000000b */
[----:B------:R-:W-:-:S05]  /*1260*/  SHF.L.U32 R8, R9, 0x17, RZ ;  /* 0x0000001709087819 */ /* 0x000fca00000006ff */
[----:B------:R-:W0:Y:S02]  /*1270*/  MUFU.EX2 R11, R11 ;  /* 0x0000000b000b7308 */ /* 0x000e240000000800 */
[----:B0-----:R-:W-:-:S07]  /*1280*/  FFMA R15, R8, R11, R15 ;  /* 0x0000000b080f7223 */ /* 0x001fce000000000f */
.L_x_8:
[----:B------:R-:W-:-:S04]  /*1290*/  LEA R2, P0, R7, R2, 0x2 ;  /* 0x0000000207027211 */ /* 0x000fc800078010ff */
[----:B------:R-:W-:-:S06]  /*12a0*/  IADD3.X R3, PT, PT, RZ, R3, RZ, P0, !PT ;  /* 0x00000003ff037210 */ /* 0x000fcc00007fe4ff */
[----:B------:R-:W2:Y:S01]  /*12b0*/  LDG.E R3, desc[UR8][R2.64] ;  /* 0x0000000802037981 */ /* 0x000ea2000c1e1900 */
[----:B------:R-:W-:Y:S01]  /*12c0*/  MOV R5, 0x3bbb989d ;  /* 0x3bbb989d00057802 */ /* 0x000fe20000000f00 */
[----:B------:R-:W0:Y:S01]  /*12d0*/  MUFU.RCP R8, R15 ;  /* 0x0000000f00087308 */ /* 0x000e220000001000 */
[----:B------:R-:W-:Y:S01]  /*12e0*/  MOV R9, 0x437c0000 ;  /* 0x437c000000097802 */ /* 0x000fe20000000f00 */
[----:B------:R-:W-:Y:S01]  /*12f0*/  BSSY.RECONVERGENT B0, `(.L_x_11) ;  /* 0x0000016000007945 */ /* 0x000fe20003800200 */
[----:B------:R-:W-:Y:S01]  /*1300*/  IADD3 R6, PT, PT, R7, R6, RZ ;  /* 0x0000000607067210 */ /* 0x000fe20007ffe0ff */
[----:B--2--5:R-:W-:Y:S01]  /*1310*/  FADD R0, R3, -R0 ;  /* 0x8000000003007221 */ /* 0x024fe20000000000 */
[----:B0-----:R-:W-:-:S03]  /*1320*/  FFMA R3, R8, -R15, 1 ;  /* 0x3f80000008037423 */ /* 0x001fc6000000080f */
[----:B------:R-:W-:Y:S01]  /*1330*/  FFMA.SAT R4, R0, R5, 0.5 ;  /* 0x3f00000000047423 */ /* 0x000fe20000002005 */
[----:B------:R-:W-:-:S03]  /*1340*/  FFMA R3, R8, R3, R8 ;  /* 0x0000000308037223 */ /* 0x000fc60000000008 */
[----:B------:R-:W-:-:S04]  /*1350*/  FFMA.RM R4, R4, R9, 12582913 ;  /* 0x4b40000104047423 */ /* 0x000fc80000004009 */
[----:B------:R-:W-:-:S04]  /*1360*/  FADD R5, R4, -12583039 ;  /* 0xcb40007f04057421 */ /* 0x000fc80000000000 */
[----:B------:R-:W-:-:S04]  /*1370*/  FFMA R5, R0, 1.4426950216293334961, -R5 ;  /* 0x3fb8aa3b00057823 */ /* 0x000fc80000000805 */
[----:B------:R-:W-:Y:S01]  /*1380*/  FFMA R5, R0, 1.925963033500011079e-08, R5 ;  /* 0x32a5706000057823 */ /* 0x000fe20000000005 */
[----:B------:R-:W-:-:S05]  /*1390*/  SHF.L.U32 R0, R4, 0x17, RZ ;  /* 0x0000001704007819 */ /* 0x000fca00000006ff */
[----:B------:R-:W0:Y:S02]  /*13a0*/  MUFU.EX2 R5, R5 ;  /* 0x0000000500057308 */ /* 0x000e240000000800 */
[----:B0-----:R-:W-:-:S06]  /*13b0*/  FMUL R0, R0, R5 ;  /* 0x0000000500007220 */ /* 0x001fcc0000400000 */
[----:B------:R-:W0:Y:S01]  /*13c0*/  FCHK P0, R0, R15 ;  /* 0x0000000f00007302 */ /* 0x000e220000000000 */
[----:B------:R-:W-:-:S04]  /*13d0*/  FFMA R2, R0, R3, RZ ;  /* 0x0000000300027223 */ /* 0x000fc800000000ff */
[----:B------:R-:W-:-:S04]  /*13e0*/  FFMA R4, R2, -R15, R0 ;  /* 0x8000000f02047223 */ /* 0x000fc80000000000 */
[----:B------:R-:W-:Y:S01]  /*13f0*/  FFMA R9, R3, R4, R2 ;  /* 0x0000000403097223 */ /* 0x000fe20000000002 */
[----:B0-----:R-:W-:Y:S06]  /*1400*/  @!P0 BRA `(.L_x_12) ;  /* 0x0000000000108947 */ /* 0x001fec0003800000 */
[----:B------:R-:W-:Y:S02]  /*1410*/  MOV R3, R15 ;  /* 0x0000000f00037202 */ /* 0x000fe40000000f00 */
[----:B------:R-:W-:-:S07]  /*1420*/  MOV R2, 0x1440 ;  /* 0x0000144000027802 */ /* 0x000fce0000000f00 */
[----:B------:R-:W-:Y:S05]  /*1430*/  CALL.REL.NOINC `($__internal_0_$__cuda_sm3x_div_rn_noftz_f32_slowpath) ;  /* 0x0000000000187944 */ /* 0x000fea0003c00000 */
[----:B------:R-:W-:-:S07]  /*1440*/  MOV R9, R0 ;  /* 0x0000000000097202 */ /* 0x000fce0000000f00 */
.L_x_12:
[----:B------:R-:W-:Y:S05]  /*1450*/  BSYNC.RECONVERGENT B0 ;  /* 0x0000000000007941 */ /* 0x000fea0003800200 */
.L_x_11:
[----:B------:R-:W0:Y:S02]  /*1460*/  LDC.64 R2, c[0x0][0x388] ;  /* 0x0000e200ff027b82 */ /* 0x000e240000000a00 */
[----:B0-----:R-:W-:-:S05]  /*1470*/  IMAD.WIDE R6, R6, 0x4, R2 ;  /* 0x0000000406067825 */ /* 0x001fca00078e0202 */
[----:B------:R-:W-:Y:S01]  /*1480*/  STG.E desc[UR8][R6.64], R9 ;  /* 0x0000000906007986 */ /* 0x000fe2000c101908 */
[----:B------:R-:W-:Y:S05]  /*1490*/  EXIT ;  /* 0x000000000000794d */ /* 0x000fea0003800000 */
        .weak           $__internal_0_$__cuda_sm3x_div_rn_noftz_f32_slowpath
        .type           $__internal_0_$__cuda_sm3x_div_rn_noftz_f32_slowpath,@function
        .size           $__internal_0_$__cuda_sm3x_div_rn_noftz_f32_slowpath,(.L_x_53 - $__internal_0_$__cuda_sm3x_div_rn_noftz_f32_slowpath)
$__internal_0_$__cuda_sm3x_div_rn_noftz_f32_slowpath:
[----:B------:R-:W-:Y:S01]  /*14a0*/  SHF.R.U32.HI R5, RZ, 0x17, R3 ;  /* 0x00000017ff057819 */ /* 0x000fe20000011603 */
[----:B------:R-:W-:Y:S01]  /*14b0*/  BSSY.RECONVERGENT B1, `(.L_x_13) ;  /* 0x0000063000017945 */ /* 0x000fe20003800200 */
[----:B------:R-:W-:Y:S02]  /*14c0*/  SHF.R.U32.HI R4, RZ, 0x17, R0 ;  /* 0x00000017ff047819 */ /* 0x000fe40000011600 */
[----:B------:R-:W-:Y:S02]  /*14d0*/  LOP3.LUT R12, R5, 0xff, RZ, 0xc0, !PT ;  /* 0x000000ff050c7812 */ /* 0x000fe400078ec0ff */
[----:B------:R-:W-:Y:S02]  /*14e0*/  LOP3.LUT R10, R4, 0xff, RZ, 0xc0, !PT ;  /* 0x000000ff040a7812 */ /* 0x000fe400078ec0ff */
[----:B------:R-:W-:Y:S02]  /*14f0*/  IADD3 R8, PT, PT, R12, -0x1, RZ ;  /* 0xffffffff0c087810 */ /* 0x000fe40007ffe0ff */
[----:B------:R-:W-:-:S02]  /*1500*/  IADD3 R7, PT, PT, R10, -0x1, RZ ;  /* 0xffffffff0a077810 */ /* 0x000fc40007ffe0ff */
[----:B------:R-:W-:Y:S02]  /*1510*/  ISETP.GT.U32.AND P0, PT, R8, 0xfd, PT ;  /* 0x000000fd0800780c */ /* 0x000fe40003f04070 */
[----:B------:R-:W-:Y:S02]  /*1520*/  MOV R4, R0 ;  /* 0x0000000000047202 */ /* 0x000fe40000000f00 */
[----:B------:R-:W-:-:S13]  /*1530*/  ISETP.GT.U32.OR P0, PT, R7, 0xfd, P0 ;  /* 0x000000fd0700780c */ /* 0x000fda0000704470 */
[----:B------:R-:W-:Y:S01]  /*1540*/  @!P0 MOV R5, RZ ;  /* 0x000000ff00058202 */ /* 0x000fe20000000f00 */
[----:B------:R-:W-:Y:S06]  /*1550*/  @!P0 BRA `(.L_x_14) ;  /* 0x00000000005c8947 */ /* 0x000fec0003800000 */
[----:B------:R-:W-:Y:S02]  /*1560*/  FSETP.GTU.FTZ.AND P1, PT, |R3|, +INF , PT ;  /* 0x7f8000000300780b */ /* 0x000fe40003f3c200 */
[----:B------:R-:W-:-:S04]  /*1570*/  FSETP.GTU.FTZ.AND P0, PT, |R0|, +INF , PT ;  /* 0x7f8000000000780b */ /* 0x000fc80003f1c200 */
[----:B------:R-:W-:-:S13]  /*1580*/  PLOP3.LUT P0, PT, P0, P1, PT, 0xf8, 0x8f ;  /* 0x00000000008f781c */ /* 0x000fda0000703f70 */
[----:B------:R-:W-:Y:S05]  /*1590*/  @P0 BRA `(.L_x_15) ;  /* 0x00000004004c0947 */ /* 0x000fea0003800000 */
[----:B------:R-:W-:-:S13]  /*15a0*/  LOP3.LUT P0, RZ, R3, 0x7fffffff, R4, 0xc8, !PT ;  /* 0x7fffffff03ff7812 */ /* 0x000fda000780c804 */
[----:B------:R-:W-:Y:S05]  /*15b0*/  @!P0 BRA `(.L_x_16) ;  /* 0x00000004003c8947 */ /* 0x000fea0003800000 */
[C---:B------:R-:W-:Y:S02]  /*15c0*/  FSETP.NEU.FTZ.AND P2, PT, |R0|.reuse, +INF , PT ;  /* 0x7f8000000000780b */ /* 0x040fe40003f5d200 */
[----:B------:R-:W-:Y:S02]  /*15d0*/  FSETP.NEU.FTZ.AND P1, PT, |R3|, +INF , PT ;  /* 0x7f8000000300780b */ /* 0x000fe40003f3d200 */
[----:B------:R-:W-:-:S11]  /*15e0*/  FSETP.NEU.FTZ.AND P0, PT, |R0|, +INF , PT ;  /* 0x7f8000000000780b */ /* 0x000fd60003f1d200 */
[----:B------:R-:W-:Y:S05]  /*15f0*/  @!P1 BRA !P2, `(.L_x_16) ;  /* 0x00000004002c9947 */ /* 0x000fea0005000000 */
[----:B------:R-:W-:-:S04]  /*1600*/  LOP3.LUT P2, RZ, R4, 0x7fffffff, RZ, 0xc0, !PT ;  /* 0x7fffffff04ff7812 */ /* 0x000fc8000784c0ff */
[----:B------:R-:W-:-:S13]  /*1610*/  PLOP3.LUT P1, PT, P1, P2, PT, 0x2f, 0xf2 ;  /* 0x0000000000f2781c */ /* 0x000fda0000f24577 */
[----:B------:R-:W-:Y:S05]  /*1620*/  @P1 BRA `(.L_x_17) ;  /* 0x0000000400181947 */ /* 0x000fea0003800000 */
[----:B------:R-:W-:-:S04]  /*1630*/  LOP3.LUT P1, RZ, R3, 0x7fffffff, RZ, 0xc0, !PT ;  /* 0x7fffffff03ff7812 */ /* 0x000fc8000782c0ff */
[----:B------:R-:W-:-:S13]  /*1640*/  PLOP3.LUT P0, PT, P0, P1, PT, 0x2f, 0xf2 ;  /* 0x0000000000f2781c */ /* 0x000fda0000702577 */
[----:B------:R-:W-:Y:S05]  /*1650*/  @P0 BRA `(.L_x_18) ;  /* 0x0000000400000947 */ /* 0x000fea0003800000 */
[----:B------:R-:W-:Y:S02]  /*1660*/  ISETP.GE.AND P0, PT, R7, RZ, PT ;  /* 0x000000ff0700720c */ /* 0x000fe40003f06270 */
[----:B------:R-:W-:-:S11]  /*1670*/  ISETP.GE.AND P1, PT, R8, RZ, PT ;  /* 0x000000ff0800720c */ /* 0x000fd60003f26270 */
[----:B------:R-:W-:Y:S01]  /*1680*/  @P0 MOV R5, RZ ;  /* 0x000000ff00050202 */ /* 0x000fe20000000f00 */
[----:B------:R-:W-:Y:S01]  /*1690*/  @!P0 FFMA R4, R0, 1.84467440737095516160e+19, RZ ;  /* 0x5f80000000048823 */ /* 0x000fe200000000ff */
[----:B------:R-:W-:Y:S01]  /*16a0*/  @!P0 MOV R5, 0xffffffc0 ;  /* 0xffffffc000058802 */ /* 0x000fe20000000f00 */
[----:B------:R-:W-:-:S03]  /*16b0*/  @!P1 FFMA R3, R3, 1.84467440737095516160e+19, RZ ;  /* 0x5f80000003039823 */ /* 0x000fc600000000ff */
[----:B------:R-:W-:-:S07]  /*16c0*/  @!P1 IADD3 R5, PT, PT, R5, 0x40, RZ ;  /* 0x0000004005059810 */ /* 0x000fce0007ffe0ff */
.L_x_14:
[----:B------:R-:W-:Y:S01]  /*16d0*/  LEA R0, R12, 0xc0800000, 0x17 ;  /* 0xc08000000c007811 */ /* 0x000fe200078eb8ff */
[----:B------:R-:W-:Y:S03]  /*16e0*/  BSSY.RECONVERGENT B2, `(.L_x_19) ;  /* 0x0000036000027945 */ /* 0x000fe60003800200 */
[----:B------:R-:W-:Y:S02]  /*16f0*/  IADD3 R7, PT, PT, -R0, R3, RZ ;  /* 0x0000000300077210 */ /* 0x000fe40007ffe1ff */
[----:B------:R-:W-:Y:S02]  /*1700*/  IADD3 R3, PT, PT, R10, -0x7f, RZ ;  /* 0xffffff810a037810 */ /* 0x000fe40007ffe0ff */
[----:B------:R-:W0:Y:S01]  /*1710*/  MUFU.RCP R8, R7 ;  /* 0x0000000700087308 */ /* 0x000e220000001000 */
[----:B------:R-:W-:Y:S02]  /*1720*/  FADD.FTZ R9, -R7, -RZ ;  /* 0x800000ff07097221 */ /* 0x000fe40000010100 */
[----:B------:R-:W-:-:S02]  /*1730*/  IMAD R0, R3, -0x800000, R4 ;  /* 0xff80000003007824 */ /* 0x000fc400078e0204 */
[----:B0-----:R-:W-:-:S04]  /*1740*/  FFMA R11, R8, R9, 1 ;  /* 0x3f800000080b7423 */ /* 0x001fc80000000009 */
[----:B------:R-:W-:-:S04]  /*1750*/  FFMA R13, R8, R11, R8 ;  /* 0x0000000b080d7223 */ /* 0x000fc80000000008 */
[----:B------:R-:W-:-:S04]  /*1760*/  FFMA R4, R0, R13, RZ ;  /* 0x0000000d00047223 */ /* 0x000fc800000000ff */
[----:B------:R-:W-:-:S04]  /*1770*/  FFMA R11, R9, R4, R0 ;  /* 0x00000004090b7223 */ /* 0x000fc80000000000 */
[----:B------:R-:W-:Y:S01]  /*1780*/  FFMA R8, R13, R11, R4 ;  /* 0x0000000b0d087223 */ /* 0x000fe20000000004 */
[----:B------:R-:W-:-:S03]  /*1790*/  IADD3 R4, PT, PT, R3, 0x7f, -R12 ;  /* 0x0000007f03047810 */ /* 0x000fc60007ffe80c */
[----:B------:R-:W-:Y:S01]  /*17a0*/  FFMA R9, R9, R8, R0 ;  /* 0x0000000809097223 */ /* 0x000fe20000000000 */
[----:B------:R-:W-:-:S03]  /*17b0*/  IADD3 R4, PT, PT, R4, R5, RZ ;  /* 0x0000000504047210 */ /* 0x000fc60007ffe0ff */
[----:B------:R-:W-:-:S05]  /*17c0*/  FFMA R0, R13, R9, R8 ;  /* 0x000000090d007223 */ /* 0x000fca0000000008 */
[----:B------:R-:W-:-:S04]  /*17d0*/  SHF.R.U32.HI R3, RZ, 0x17, R0 ;  /* 0x00000017ff037819 */ /* 0x000fc80000011600 */
[----:B------:R-:W-:-:S04]  /*17e0*/  LOP3.LUT R3, R3, 0xff, RZ, 0xc0, !PT ;  /* 0x000000ff03037812 */ /* 0x000fc800078ec0ff */
[----:B------:R-:W-:-:S04]  /*17f0*/  IADD3 R7, PT, PT, R3, R4, RZ ;  /* 0x0000000403077210 */ /* 0x000fc80007ffe0ff */
[----:B------:R-:W-:-:S04]  /*1800*/  IADD3 R3, PT, PT, R7, -0x1, RZ ;  /* 0xffffffff07037810 */ /* 0x000fc80007ffe0ff */
[----:B------:R-:W-:-:S13]  /*1810*/  ISETP.GE.U32.AND P0, PT, R3, 0xfe, PT ;  /* 0x000000fe0300780c */ /* 0x000fda0003f06070 */
[----:B------:R-:W-:Y:S05]  /*1820*/  @!P0 BRA `(.L_x_20) ;  /* 0x0000000000808947 */ /* 0x000fea0003800000 */
[----:B------:R-:W-:-:S13]  /*1830*/  ISETP.GT.AND P0, PT, R7, 0xfe, PT ;  /* 0x000000fe0700780c */ /* 0x000fda0003f04270 */
[----:B------:R-:W-:Y:S05]  /*1840*/  @P0 BRA `(.L_x_21) ;  /* 0x00000000006c0947 */ /* 0x000fea0003800000 */
[----:B------:R-:W-:-:S13]  /*1850*/  ISETP.GE.AND P0, PT, R7, 0x1, PT ;  /* 0x000000010700780c */ /* 0x000fda0003f06270 */
[----:B------:R-:W-:Y:S05]  /*1860*/  @P0 BRA `(.L_x_22) ;  /* 0x0000000000740947 */ /* 0x000fea0003800000 */
[----:B------:R-:W-:Y:S02]  /*1870*/  ISETP.GE.AND P0, PT, R7, -0x18, PT ;  /* 0xffffffe80700780c */ /* 0x000fe40003f06270 */
[----:B------:R-:W-:-:S11]  /*1880*/  LOP3.LUT R0, R0, 0x80000000, RZ, 0xc0, !PT ;  /* 0x8000000000007812 */ /* 0x000fd600078ec0ff */
[----:B------:R-:W-:Y:S05]  /*1890*/  @!P0 BRA `(.L_x_22) ;  /* 0x0000000000688947 */ /* 0x000fea0003800000 */
[CCC-:B------:R-:W-:Y:S01]  /*18a0*/  FFMA.RZ R3, R13.reuse, R9.reuse, R8.reuse ;  /* 0x000000090d037223 */ /* 0x1c0fe2000000c008 */
[-CC-:B------:R-:W-:Y:S01]  /*18b0*/  FFMA.RM R4, R13, R9.reuse, R8.reuse ;  /* 0x000000090d047223 */ /* 0x180fe20000004008 */
[C---:B------:R-:W-:Y:S02]  /*18c0*/  ISETP.NE.AND P2, PT, R7.reuse, RZ, PT ;  /* 0x000000ff0700720c */ /* 0x040fe40003f45270 */
[----:B------:R-:W-:Y:S02]  /*18d0*/  ISETP.NE.AND P1, PT, R7, RZ, PT ;  /* 0x000000ff0700720c */ /* 0x000fe40003f25270 */
[----:B------:R-:W-:Y:S01]  /*18e0*/  LOP3.LUT R5, R3, 0x7fffff, RZ, 0xc0, !PT ;  /* 0x007fffff03057812 */ /* 0x000fe200078ec0ff */
[----:B------:R-:W-:Y:S01]  /*18f0*/  FFMA.RP R3, R13, R9, R8 ;  /* 0x000000090d037223 */ /* 0x000fe20000008008 */
[----:B------:R-:W-:Y:S02]  /*1900*/  IADD3 R8, PT, PT, R7, 0x20, RZ ;  /* 0x0000002007087810 */ /* 0x000fe40007ffe0ff */
[----:B------:R-:W-:-:S02]  /*1910*/  LOP3.LUT R5, R5, 0x800000, RZ, 0xfc, !PT ;  /* 0x0080000005057812 */ /* 0x000fc400078efcff */
[----:B------:R-:W-:Y:S02]  /*1920*/  IADD3 R7, PT, PT, -R7, RZ, RZ ;  /* 0x000000ff07077210 */ /* 0x000fe40007ffe1ff */
[----:B------:R-:W-:Y:S02]  /*1930*/  SHF.L.U32 R8, R5, R8, RZ ;  /* 0x0000000805087219 */ /* 0x000fe400000006ff */
[----:B------:R-:W-:Y:S02]  /*1940*/  FSETP.NEU.FTZ.AND P0, PT, R3, R4, PT ;  /* 0x000000040300720b */ /* 0x000fe40003f1d000 */
[----:B------:R-:W-:Y:S02]  /*1950*/  SEL R4, R7, RZ, P2 ;  /* 0x000000ff07047207 */ /* 0x000fe40001000000 */
[----:B------:R-:W-:Y:S02]  /*1960*/  ISETP.NE.AND P1, PT, R8, RZ, P1 ;  /* 0x000000ff0800720c */ /* 0x000fe40000f25270 */
[----:B------:R-:W-:-:S02]  /*1970*/  SHF.R.U32.HI R4, RZ, R4, R5 ;  /* 0x00000004ff047219 */ /* 0x000fc40000011605 */
[----:B------:R-:W-:Y:S02]  /*1980*/  PLOP3.LUT P0, PT, P0, P1, PT, 0xf8, 0x8f ;  /* 0x00000000008f781c */ /* 0x000fe40000703f70 */
[----:B------:R-:W-:Y:S02]  /*1990*/  SHF.R.U32.HI R8, RZ, 0x1, R4 ;  /* 0x00000001ff087819 */ /* 0x000fe40000011604 */
[----:B------:R-:W-:-:S04]  /*19a0*/  SEL R3, RZ, 0x1, !P0 ;  /* 0x00000001ff037807 */ /* 0x000fc80004000000 */
[----:B------:R-:W-:-:S04]  /*19b0*/  LOP3.LUT R3, R3, 0x1, R8, 0xf8, !PT ;  /* 0x0000000103037812 */ /* 0x000fc800078ef808 */
[----:B------:R-:W-:-:S04]  /*19c0*/  LOP3.LUT R3, R3, R4, RZ, 0xc0, !PT ;  /* 0x0000000403037212 */ /* 0x000fc800078ec0ff */
[----:B------:R-:W-:-:S04]  /*19d0*/  IADD3 R3, PT, PT, R8, R3, RZ ;  /* 0x0000000308037210 */ /* 0x000fc80007ffe0ff */
[----:B------:R-:W-:Y:S01]  /*19e0*/  LOP3.LUT R0, R3, R0, RZ, 0xfc, !PT ;  /* 0x0000000003007212 */ /* 0x000fe200078efcff */
[----:B------:R-:W-:Y:S06]  /*19f0*/  BRA `(.L_x_22) ;  /* 0x0000000000107947 */ /* 0x000fec0003800000 */
.L_x_21:
[----:B------:R-:W-:-:S04]  /*1a00*/  LOP3.LUT R0, R0, 0x80000000, RZ, 0xc0, !PT ;  /* 0x8000000000007812 */ /* 0x000fc800078ec0ff */
[----:B------:R-:W-:Y:S01]  /*1a10*/  LOP3.LUT R0, R0, 0x7f800000, RZ, 0xfc, !PT ;  /* 0x7f80000000007812 */ /* 0x000fe200078efcff */
[----:B------:R-:W-:Y:S06]  /*1a20*/  BRA `(.L_x_22) ;  /* 0x0000000000047947 */ /* 0x000fec0003800000 */
.L_x_20:
[----:B------:R-:W-:-:S07]  /*1a30*/  LEA R0, R4, R0, 0x17 ;  /* 0x0000000004007211 */ /* 0x000fce00078eb8ff */
.L_x_22:
[----:B------:R-:W-:Y:S05]  /*1a40*/  BSYNC.RECONVERGENT B2 ;  /* 0x0000000000027941 */ /* 0x000fea0003800200 */
.L_x_19:
[----:B------:R-:W-:Y:S05]  /*1a50*/  BRA `(.L_x_23) ;  /* 0x0000000000207947 */ /* 0x000fea0003800000 */
.L_x_18:
[----:B------:R-:W-:-:S04]  /*1a60*/  LOP3.LUT R0, R3, 0x80000000, R4, 0x48, !PT ;  /* 0x8000000003007812 */ /* 0x000fc800078e4804 */
[----:B------:R-:W-:Y:S01]  /*1a70*/  LOP3.LUT R0, R0, 0x7f800000, RZ, 0xfc, !PT ;  /* 0x7f80000000007812 */ /* 0x000fe200078efcff */
[----:B------:R-:W-:Y:S06]  /*1a80*/  BRA `(.L_x_23) ;  /* 0x0000000000147947 */ /* 0x000fec0003800000 */
.L_x_17:
[----:B------:R-:W-:Y:S01]  /*1a90*/  LOP3.LUT R0, R3, 0x80000000, R4, 0x48, !PT ;  /* 0x8000000003007812 */ /* 0x000fe200078e4804 */
[----:B------:R-:W-:Y:S06]  /*1aa0*/  BRA `(.L_x_23) ;  /* 0x00000000000c7947 */ /* 0x000fec0003800000 */
.L_x_16:
[----:B------:R-:W0:Y:S01]  /*1ab0*/  MUFU.RSQ R0, -QNAN ;  /* 0xffc0000000007908 */ /* 0x000e220000001400 */
[----:B------:R-:W-:Y:S05]  /*1ac0*/  BRA `(.L_x_23) ;  /* 0x0000000000047947 */ /* 0x000fea0003800000 */
.L_x_15:
[----:B------:R-:W-:-:S07]  /*1ad0*/  FADD.FTZ R0, R0, R3 ;  /* 0x0000000300007221 */ /* 0x000fce0000010000 */
.L_x_23:
[----:B------:R-:W-:Y:S05]  /*1ae0*/  BSYNC.RECONVERGENT B1 ;  /* 0x0000000000017941 */ /* 0x000fea0003800200 */
.L_x_13:
[----:B------:R-:W-:-:S04]  /*1af0*/  HFMA2 R3, -RZ, RZ, 0, 0 ;  /* 0x00000000ff037431 */ /* 0x000fc800000001ff */
[----:B0-----:R-:W-:Y:S05]  /*1b00*/  RET.REL.NODEC R2 `(_Z7softmaxPfS_ii) ;  /* 0xffffffe4023c7950 */ /* 0x001fea0003c3ffff */
.L_x_24:
[----:B------:R-:W-:-:S00]  /*1b10*/  BRA `(.L_x_24) ;  /* 0xfffffffc00fc7947 */ /* 0x000fc0000383ffff */
[----:B------:R-:W-:-:S00]  /*1b20*/  NOP ;  /* 0x0000000000007918 */ /* 0x000fc00000000000 */
        /* <DEDUP_REMOVED lines=13> */
.L_x_53:


//--------------------- .text._Z11init_matrixPfii --------------------------
	.section	.text._Z11init_matrixPfii,"ax",@progbits
	.align	128
        .global         _Z11init_matrixPfii
        .type           _Z11init_matrixPfii,@function
        .size           _Z11init_matrixPfii,(.L_x_55 - _Z11init_matrixPfii)
        .other          _Z11init_matrixPfii,@"STO_CUDA_ENTRY STV_DEFAULT"
_Z11init_matrixPfii:
.text._Z11init_matrixPfii:
[----:B------:R-:W0:Y:S01]  /*0000*/  LDC R1, c[0x0][0x37c] ;  /* 0x0000df00ff017b82 */ /* 0x000e220000000800 */
[----:B------:R-:W1:Y:S07]  /*0010*/  S2R R2, SR_TID.Y ;  /* 0x0000000000027919 */ /* 0x000e6e0000002200 */
[----:B------:R-:W2:Y:S01]  /*0020*/  LDC R0, c[0x0][0x360] ;  /* 0x0000d800ff007b82 */ /* 0x000ea20000000800 */
[----:B------:R-:W3:Y:S01]  /*0030*/  LDCU.64 UR6, c[0x0][0x388] ;  /* 0x00007100ff0677ac */ /* 0x000ee20008000a00 */
[----:B0-----:R-:W-:Y:S01]  /*0040*/  VIADD R1, R1, 0xffffffd0 ;  /* 0xffffffd001017836 */ /* 0x001fe20000000000 */
[----:B------:R-:W2:Y:S05]  /*0050*/  S2R R5, SR_TID.X ;  /* 0x0000000000057919 */ /* 0x000eaa0000002100 */
[----:B------:R-:W1:Y:S08]  /*0060*/  S2UR UR5, SR_CTAID.Y ;  /* 0x00000000000579c3 */ /* 0x000e700000002600 */
[----:B------:R-:W1:Y:S08]  /*0070*/  LDC R3, c[0x0][0x364] ;  /* 0x0000d900ff037b82 */ /* 0x000e700000000800 */
[----:B------:R-:W2:Y:S01]  /*0080*/  S2UR UR4, SR_CTAID.X ;  /* 0x00000000000479c3 */ /* 0x000ea20000002500 */
[----:B-1----:R-:W-:-:S05]  /*0090*/  IMAD R3, R3, UR5, R2 ;  /* 0x0000000503037c24 */ /* 0x002fca000f8e0202 */
[----:B---3--:R-:W-:Y:S01]  /*00a0*/  ISETP.GE.AND P0, PT, R3, UR7, PT ;  /* 0x0000000703007c0c */ /* 0x008fe2000bf06270 */
[----:B--2---:R-:W-:-:S05]  /*00b0*/  IMAD R0, R0, UR4, R5 ;  /* 0x0000000400007c24 */ /* 0x004fca000f8e0205 */
[----:B------:R-:W-:-:S13]  /*00c0*/  ISETP.GE.OR P0, PT, R0, UR6, P0 ;  /* 0x0000000600007c0c */ /* 0x000fda0008706670 */
[----:B------:R-:W-:Y:S05]  /*00d0*/  @P0 EXIT ;  /* 0x000000000000094d */ /* 0x000fea0003800000 */
[----:B------:R-:W-:Y:S01]  /*00e0*/  IMAD.MOV.U32 R8, RZ, RZ, 0x47fd28b2 ;  /* 0x47fd28b2ff087424 */ /* 0x000fe200078e00ff */
[----:B------:R-:W-:Y:S01]  /*00f0*/  BSSY.RECONVERGENT B0, `(.L_x_25) ;  /* 0x0000266000007945 */ /* 0x000fe20003800200 */
[----:B------:R-:W-:Y:S02]  /*0100*/  IMAD.MOV.U32 R9, RZ, RZ, 0x756219af ;  /* 0x756219afff097424 */ /* 0x000fe400078e00ff */
[----:B------:R-:W-:Y:S02]  /*0110*/  IMAD.MOV.U32 R10, RZ, RZ, 0x7b9c197f ;  /* 0x7b9c197fff0a7424 */ /* 0x000fe400078e00ff */
[----:B------:R-:W-:Y:S01]  /*0120*/  IMAD.MOV.U32 R11, RZ, RZ, -0x75bd8fc ;  /* 0xf8a42704ff0b7424 */ /* 0x000fe200078e00ff */
[----:B------:R0:W-:Y:S01]  /*0130*/  STL.64 [R1], R8 ;  /* 0x0000000801007387 */ /* 0x0001e20000100a00 */
[----:B------:R-:W-:Y:S02]  /*0140*/  IMAD.MOV.U32 R12, RZ, RZ, -0x23270784 ;  /* 0xdcd8f87cff0c7424 */ /* 0x000fe400078e00ff */
[----:B------:R-:W-:Y:S01]  /*0150*/  IMAD.MOV.U32 R13, RZ, RZ, 0x6e5e8bb3 ;  /* 0x6e5e8bb3ff0d7424 */ /* 0x000fe200078e00ff */
[----:B------:R0:W-:Y:S01]  /*0160*/  STL.64 [R1+0x8], R10 ;  /* 0x0000080a01007387 */ /* 0x0001e20000100a00 */
[----:B------:R-:W-:Y:S01]  /*0170*/  IMAD R0, R0, UR7, R3 ;  /* 0x0000000700007c24 */ /* 0x000fe2000f8e0203 */
[----:B------:R-:W1:Y:S01]  /*0180*/  LDCU.64 UR6, c[0x0][0x358] ;  /* 0x00006b00ff0677ac */ /* 0x000e620008000a00 */
[----:B------:R-:W-:Y:S01]  /*0190*/  IMAD.MOV.U32 R6, RZ, RZ, 0x756219af ;  /* 0x756219afff067424 */ /* 0x000fe200078e00ff */
[----:B------:R0:W-:Y:S01]  /*01a0*/  STL.64 [R1+0x10], R12 ;  /* 0x0000100c01007387 */ /* 0x0001e20000100a00 */
[----:B------:R-:W-:Y:S01]  /*01b0*/  IMAD.MOV.U32 R4, RZ, RZ, 0x7b9c197f ;  /* 0x7b9c197fff047424 */ /* 0x000fe200078e00ff */
[----:B------:R-:W-:Y:S01]  /*01c0*/  ISETP.NE.AND P0, PT, R0, RZ, PT ;  /* 0x000000ff0000720c */ /* 0x000fe20003f05270 */
[----:B------:R-:W-:Y:S01]  /*01d0*/  IMAD.MOV.U32 R3, RZ, RZ, 0x6e5e8bb3 ;  /* 0x6e5e8bb3ff037424 */ /* 0x000fe200078e00ff */
[----:B------:R-:W-:-:S11]  /*01e0*/  SHF.R.S32.HI R2, RZ, 0x1f, R0 ;  /* 0x0000001fff027819 */ /* 0x000fd60000011400 */
[----:B0-----:R-:W-:Y:S05]  /*01f0*/  @!P0 BRA `(.L_x_26) ;  /* 0x0000002400548947 */ /* 0x001fea0003800000 */
[----:B------:R-:W-:Y:S02]  /*0200*/  IMAD.MOV.U32 R13, RZ, RZ, R2 ;  /* 0x000000ffff0d7224 */ /* 0x000fe400078e0002 */
[----:B------:R-:W-:Y:S02]  /*0210*/  IMAD.MOV.U32 R11, RZ, RZ, RZ ;  /* 0x000000ffff0b7224 */ /* 0x000fe400078e00ff */
[----:B------:R-:W-:Y:S02]  /*0220*/  IMAD.MOV.U32 R6, RZ, RZ, 0x756219af ;  /* 0x756219afff067424 */ /* 0x000fe400078e00ff */
[----:B------:R-:W-:Y:S02]  /*0230*/  IMAD.MOV.U32 R10, RZ, RZ, R0 ;  /* 0x000000ffff0a7224 */ /* 0x000fe400078e0000 */
[----:B------:R-:W-:Y:S02]  /*0240*/  IMAD.MOV.U32 R4, RZ, RZ, 0x7b9c197f ;  /* 0x7b9c197fff047424 */ /* 0x000fe400078e00ff */
[----:B------:R-:W-:-:S07]  /*0250*/  IMAD.MOV.U32 R3, RZ, RZ, 0x6e5e8bb3 ;  /* 0x6e5e8bb3ff037424 */ /* 0x000fce00078e00ff */
.L_x_35:
[----:B0-----:R-:W-:Y:S01]  /*0260*/  LOP3.LUT R2, R10, 0x3, RZ, 0xc0, !PT ;  /* 0x000000030a027812 */ /* 0x001fe200078ec0ff */
[----:B------:R-:W-:Y:S03]  /*0270*/  BSSY.RECONVERGENT B1, `(.L_x_27) ;  /* 0x0000247000017945 */ /* 0x000fe60003800200 */
[----:B------:R-:W-:-:S04]  /*0280*/  ISETP.NE.U32.AND P0, PT, R2, RZ, PT ;  /* 0x000000ff0200720c */ /* 0x000fc80003f05070 */
[----:B------:R-:W-:-:S13]  /*0290*/  ISETP.NE.AND.EX P0, PT, RZ, RZ, PT, P0 ;  /* 0x000000ffff00720c */ /* 0x000fda0003f05300 */
[----:B------:R-:W-:Y:S05]  /*02a0*/  @!P0 BRA `(.L_x_28) ;  /* 0x00000024000c8947 */ /* 0x000fea0003800000 */
[----:B------:R-:W0:Y:S01]  /*02b0*/  LDC.64 R8, c[0x4][RZ] ;  /* 0x01000000ff087b82 */ /* 0x000e220000000a00 */
[----:B------:R-:W-:Y:S01]  /*02c0*/  IMAD.MOV.U32 R6, RZ, RZ, RZ ;  /* 0x000000ffff067224 */ /* 0x000fe200078e00ff */
[----:B------:R-:W-:Y:S01]  /*02d0*/  CS2R R2, SRZ ;  /* 0x0000000000027805 */ /* 0x000fe2000001ff00 */
[----:B------:R-:W-:Y:S01]  /*02e0*/  IMAD.MOV.U32 R12, RZ, RZ, RZ ;  /* 0x000000ffff0c7224 */ /* 0x000fe200078e00ff */
[----:B------:R-:W-:Y:S01]  /*02f0*/  CS2R R4, SRZ ;  /* 0x0000000000047805 */ /* 0x000fe2000001ff00 */
[----:B0-----:R-:W-:-:S07]  /*0300*/  IMAD.WIDE.U32 R8, R11, 0xc80, R8 ;  /* 0x00000c800b087825 */ /* 0x001fce00078e0008 */
.L_x_30:
[----:B------:R-:W-:-:S06]  /*0310*/  IMAD R7, R12, 0x4, R1 ;  /* 0x000000040c077824 */ /* 0x000fcc00078e0201 */
[----:B------:R-:W5:Y:S01]  /*0320*/  LDL R7, [R7+0x4] ;  /* 0x0000040007077983 */ /* 0x000f620000100800 */
[----:B------:R-:W-:-:S05]  /*0330*/  UMOV UR4, URZ ;  /* 0x000000ff00047c82 */ /* 0x000fca0008000000 */
.L_x_29:
[----:B-----5:R-:W-:Y:S01]  /*0340*/  SHF.R.U32.HI R20, RZ, UR4, R7 ;  /* 0x00000004ff147c19 */ /* 0x020fe20008011607 */
[----:B------:R-:W-:-:S03]  /*0350*/  IMAD.SHL.U32 R14, R12, 0x20, RZ ;  /* 0x000000200c0e7824 */ /* 0x000fc600078e00ff */
[----:B------:R-:W-:Y:S01]  /*0360*/  LOP3.LUT R15, R20, 0x1, RZ, 0xc0, !PT ;  /* 0x00000001140f7812 */ /* 0x000fe200078ec0ff */
[----:B------:R-:W-:-:S03]  /*0370*/  VIADD R14, R14, UR4 ;  /* 0x000000040e0e7c36 */ /* 0x000fc60008000000 */
[----:B------:R-:W-:Y:S01]  /*0380*/  ISETP.NE.U32.AND P0, PT, R15, 0x1, PT ;  /* 0x000000010f00780c */ /* 0x000fe20003f05070 */
[----:B------:R-:W-:-:S03]  /*0390*/  IMAD R15, R14, 0x5, RZ ;  /* 0x000000050e0f7824 */ /* 0x000fc600078e02ff */
[----:B------:R-:W-:Y:S01]  /*03a0*/  R2P PR, R20, 0x7e ;  /* 0x0000007e14007804 */ /* 0x000fe20000000000 */
[----:B------:R-:W-:-:S08]  /*03b0*/  IMAD.WIDE.U32 R14, R15, 0x4, R8 ;  /* 0x000000040f0e7825 */ /* 0x000fd000078e0008 */
[----:B-1----:R-:W2:Y:S04]  /*03c0*/  @!P0 LDG.E R17, desc[UR6][R14.64] ;  /* 0x000000060e118981 */ /* 0x002ea8000c1e1900 */
[----:B------:R-:W3:Y:S04]  /*03d0*/  @P1 LDG.E R19, desc[UR6][R14.64+0x14] ;  /* 0x000014060e131981 */ /* 0x000ee8000c1e1900 */
[----:B------:R-:W4:Y:S04]  /*03e0*/  @P2 LDG.E R21, desc[UR6][R14.64+0x28] ;  /* 0x000028060e152981 */ /* 0x000f28000c1e1900 */
[----:B------:R-:W4:Y:S04]  /*03f0*/  @P3 LDG.E R23, desc[UR6][R14.64+0x3c] ;  /* 0x00003c060e173981 */ /* 0x000f28000c1e1900 */
[----:B------:R-:W4:Y:S04]  /*0400*/  @!P0 LDG.E R16, desc[UR6][R14.64+0x8] ;  /* 0x000008060e108981 */ /* 0x000f28000c1e1900 */
[----:B------:R-:W4:Y:S04]  /*0410*/  @P4 LDG.E R25, desc[UR6][R14.64+0x50] ;  /* 0x000050060e194981 */ /* 0x000f28000c1e1900 */
[----:B------:R-:W4:Y:S04]  /*0420*/  @!P0 LDG.E R18, desc[UR6][R14.64+0x10] ;  /* 0x000010060e128981 */ /* 0x000f28000c1e1900 */
[----:B------:R-:W4:Y:S04]  /*0430*/  @P1 LDG.E R22, desc[UR6][R14.64+0x1c] ;  /* 0x00001c060e161981 */ /* 0x000f28000c1e1900 */
[----:B------:R-:W4:Y:S04]  /*0440*/  @P1 LDG.E R24, desc[UR6][R14.64+0x24] ;  /* 0x000024060e181981 */ /* 0x000f28000c1e1900 */
[----:B------:R-:W4:Y:S01]  /*0450*/  @P6 LDG.E R27, desc[UR6][R14.64+0x78] ;  /* 0x000078060e1b6981 */ /* 0x000f22000c1e1900 */
[----:B--2---:R-:W-:-:S03]  /*0460*/  @!P0 LOP3.LUT R6, R6, R17, RZ, 0x3c, !PT ;  /* 0x0000001106068212 */ /* 0x004fc600078e3cff */
[----:B------:R-:W2:Y:S01]  /*0470*/  @!P0 LDG.E R17, desc[UR6][R14.64+0x4] ;  /* 0x000004060e118981 */ /* 0x000ea2000c1e1900 */
[----:B---3--:R-:W-:-:S03]  /*0480*/  @P1 LOP3.LUT R6, R6, R19, RZ, 0x3c, !PT ;  /* 0x0000001306061212 */ /* 0x008fc600078e3cff */
[----:B------:R-:W3:Y:S01]  /*0490*/  @!P0 LDG.E R19, desc[UR6][R14.64+0xc] ;  /* 0x00000c060e138981 */ /* 0x000ee2000c1e1900 */
[----:B----4-:R-:W-:-:S03]  /*04a0*/  @P2 LOP3.LUT R6, R6, R21, RZ, 0x3c, !PT ;  /* 0x0000001506062212 */ /* 0x010fc600078e3cff */
[----:B------:R-:W4:Y:S01]  /*04b0*/  @P1 LDG.E R21, desc[UR6][R14.64+0x18] ;  /* 0x000018060e151981 */ /* 0x000f22000c1e1900 */
[----:B------:R-:W-:-:S03]  /*04c0*/  @P3 LOP3.LUT R6, R6, R23, RZ, 0x3c, !PT ;  /* 0x0000001706063212 */ /* 0x000fc600078e3cff */
[----:B------:R-:W4:Y:S01]  /*04d0*/  @P5 LDG.E R23, desc[UR6][R14.64+0x64] ;  /* 0x000064060e175981 */ /* 0x000f22000c1e1900 */
[----:B------:R-:W-:-:S03]  /*04e0*/  @!P0 LOP3.LUT R5, R5, R16, RZ, 0x3c, !PT ;  /* 0x0000001005058212 */ /* 0x000fc600078e3cff */
[----:B------:R-:W4:Y:S01]  /*04f0*/  @P2 LDG.E R16, desc[UR6][R14.64+0x30] ;  /* 0x000030060e102981 */ /* 0x000f22000c1e1900 */
[----:B------:R-:W-:-:S03]  /*0500*/  @P4 LOP3.LUT R6, R6, R25, RZ, 0x3c, !PT ;  /* 0x0000001906064212 */ /* 0x000fc600078e3cff */
[----:B------:R-:W4:Y:S01]  /*0510*/  @P3 LDG.E R25, desc[UR6][R14.64+0x48] ;  /* 0x000048060e193981 */ /* 0x000f22000c1e1900 */
[----:B------:R-:W-:-:S03]  /*0520*/  @!P0 LOP3.LUT R3, R3, R18, RZ, 0x3c, !PT ;  /* 0x0000001203038212 */ /* 0x000fc600078e3cff */
[----:B------:R-:W4:Y:S01]  /*0530*/  @P2 LDG.E R18, desc[UR6][R14.64+0x38] ;  /* 0x000038060e122981 */ /* 0x000f22000c1e1900 */
[----:B------:R-:W-:-:S03]  /*0540*/  @P1 LOP3.LUT R5, R5, R22, RZ, 0x3c, !PT ;  /* 0x0000001605051212 */ /* 0x000fc600078e3cff */
[----:B------:R-:W4:Y:S01]  /*0550*/  @P3 LDG.E R22, desc[UR6][R14.64+0x44] ;  /* 0x000044060e163981 */ /* 0x000f22000c1e1900 */
[----:B--2---:R-:W-:-:S03]  /*0560*/  @!P0 LOP3.LUT R4, R4, R17, RZ, 0x3c, !PT ;  /* 0x0000001104048212 */ /* 0x004fc600078e3cff */
[----:B------:R-:W2:Y:S01]  /*0570*/  @P1 LDG.E R17, desc[UR6][R14.64+0x20] ;  /* 0x000020060e111981 */ /* 0x000ea2000c1e1900 */
[----:B---3--:R-:W-:-:S03]  /*0580*/  @!P0 LOP3.LUT R2, R2, R19, RZ, 0x3c, !PT ;  /* 0x0000001302028212 */ /* 0x008fc600078e3cff */
[----:B------:R-:W3:Y:S01]  /*0590*/  @P2 LDG.E R19, desc[UR6][R14.64+0x2c] ;  /* 0x00002c060e132981 */ /* 0x000ee2000c1e1900 */
[----:B----4-:R-:W-:-:S03]  /*05a0*/  @P1 LOP3.LUT R4, R4, R21, RZ, 0x3c, !PT ;  /* 0x0000001504041212 */ /* 0x010fc600078e3cff */
[----:B------:R-:W4:Y:S01]  /*05b0*/  @P2 LDG.E R21, desc[UR6][R14.64+0x34] ;  /* 0x000034060e152981 */ /* 0x000f22000c1e1900 */
[----:B------:R-:W-:-:S03]  /*05c0*/  @P5 LOP3.LUT R6, R6, R23, RZ, 0x3c, !PT ;  /* 0x0000001706065212 */ /* 0x000fc600078e3cff */
[----:B------:R-:W4:Y:S01]  /*05d0*/  @P3 LDG.E R23, desc[UR6][R14.64+0x40] ;  /* 0x000040060e173981 */ /* 0x000f22000c1e1900 */
[----:B------:R-:W-:Y:S02]  /*05e0*/  @P1 LOP3.LUT R3, R3, R24, RZ, 0x3c, !PT ;  /* 0x0000001803031212 */ /* 0x000fe400078e3cff */
[----:B------:R-:W-:Y:S01]  /*05f0*/  @P2 LOP3.LUT R5, R5, R16, RZ, 0x3c, !PT ;  /* 0x0000001005052212 */ /* 0x000fe200078e3cff */
[----:B------:R-:W4:Y:S04]  /*0600*/  @P5 LDG.E R24, desc[UR6][R14.64+0x6c] ;  /* 0x00006c060e185981 */ /* 0x000f28000c1e1900 */
[----:B------:R-:W4:Y:S01]  /*0610*/  @P3 LDG.E R16, desc[UR6][R14.64+0x4c] ;  /* 0x00004c060e103981 */ /* 0x000f22000c1e1900 */
[----:B------:R-:W-:-:S03]  /*0620*/  @P2 LOP3.LUT R3, R3, R18, RZ, 0x3c, !PT ;  /* 0x0000001203032212 */ /* 0x000fc600078e3cff */
[----:B------:R-:W4:Y:S01]  /*0630*/  @P4 LDG.E R18, desc[UR6][R14.64+0x58] ;  /* 0x000058060e124981 */ /* 0x000f22000c1e1900 */
[----:B------:R-:W-:-:S03]  /*0640*/  @P3 LOP3.LUT R5, R5, R22, RZ, 0x3c, !PT ;  /* 0x0000001605053212 */ /* 0x000fc600078e3cff */
[----:B------:R-:W4:Y:S01]  /*0650*/  @P4 LDG.E R22, desc[UR6][R14.64+0x60] ;  /* 0x000060060e164981 */ /* 0x000f22000c1e1900 */
[----:B--2---:R-:W-:-:S03]  /*0660*/  @P1 LOP3.LUT R2, R2, R17, RZ, 0x3c, !PT ;  /* 0x0000001102021212 */ /* 0x004fc600078e3cff */
[----:B------:R-:W2:Y:S01]  /*0670*/  @P4 LDG.E R17, desc[UR6][R14.64+0x54] ;  /* 0x000054060e114981 */ /* 0x000ea2000c1e1900 */
[----:B---3--:R-:W-:-:S03]  /*0680*/  @P2 LOP3.LUT R4, R4, R19, RZ, 0x3c, !PT ;  /* 0x0000001304042212 */ /* 0x008fc600078e3cff */
[----:B------:R-:W3:Y:S01]  /*0690*/  @P4 LDG.E R19, desc[UR6][R14.64+0x5c] ;  /* 0x00005c060e134981 */ /* 0x000ee2000c1e1900 */
[----:B----4-:R-:W-:-:S03]  /*06a0*/  @P2 LOP3.LUT R2, R2, R21, RZ, 0x3c, !PT ;  /* 0x0000001502022212 */ /* 0x010fc600078e3cff */
[----:B------:R-:W4:Y:S01]  /*06b0*/  @P5 LDG.E R21, desc[UR6][R14.64+0x68] ;  /* 0x000068060e155981 */ /* 0x000f22000c1e1900 */
[----:B------:R-:W-:-:S03]  /*06c0*/  @P3 LOP3.LUT R4, R4, R23, RZ, 0x3c, !PT ;  /* 0x0000001704043212 */ /* 0x000fc600078e3cff */
[----:B------:R-:W4:Y:S01]  /*06d0*/  @P5 LDG.E R23, desc[UR6][R14.64+0x70] ;  /* 0x000070060e175981 */ /* 0x000f22000c1e1900 */
[----:B------:R-:W-:Y:S02]  /*06e0*/  LOP3.LUT P0, RZ, R20, 0x80, RZ, 0xc0, !PT ;  /* 0x0000008014ff7812 */ /* 0x000fe4000780c0ff */
[----:B------:R-:W-:Y:S02]  /*06f0*/  @P3 LOP3.LUT R2, R2, R25, RZ, 0x3c, !PT ;  /* 0x0000001902023212 */ /* 0x000fe400078e3cff */
[----:B------:R-:W-:Y:S02]  /*0700*/  @P3 LOP3.LUT R3, R3, R16, RZ, 0x3c, !PT ;  /* 0x0000001003033212 */ /* 0x000fe400078e3cff */
[----:B------:R-:W4:Y:S01]  /*0710*/  @P5 LDG.E R16, desc[UR6][R14.64+0x74] ;  /* 0x000074060e105981 */ /* 0x000f22000c1e1900 */
[----:B------:R-:W-:-:S03]  /*0720*/  @P4 LOP3.LUT R5, R5, R18, RZ, 0x3c, !PT ;  /* 0x0000001205054212 */ /* 0x000fc600078e3cff */
[----:B------:R-:W4:Y:S01]  /*0730*/  @P6 LDG.E R18, desc[UR6][R14.64+0x80] ;  /* 0x000080060e126981 */ /* 0x000f22000c1e1900 */
[----:B------:R-:W-:-:S03]  /*0740*/  @P4 LOP3.LUT R3, R3, R22, RZ, 0x3c, !PT ;  /* 0x0000001603034212 */ /* 0x000fc600078e3cff */
[----:B------:R-:W4:Y:S01]  /*0750*/  @P6 LDG.E R22, desc[UR6][R14.64+0x88] ;  /* 0x000088060e166981 */ /* 0x000f22000c1e1900 */
[----:B------:R-:W-:-:S03]  /*0760*/  @P5 LOP3.LUT R5, R5, R24, RZ, 0x3c, !PT ;  /* 0x0000001805055212 */ /* 0x000fc600078e3cff */
[----:B------:R-:W4:Y:S04]  /*0770*/  @P0 LDG.E R25, desc[UR6][R14.64+0x8c] ;  /* 0x00008c060e190981 */ /* 0x000f28000c1e1900 */
[----:B------:R-:W4:Y:S04]  /*0780*/  @P0 LDG.E R24, desc[UR6][R14.64+0x94] ;  /* 0x000094060e180981 */ /* 0x000f28000c1e1900 */
        /* <DEDUP_REMOVED lines=9> */
[----:B------:R-:W-:Y:S02]  /*0820*/  @P6 LOP3.LUT R6, R6, R27, RZ, 0x3c, !PT ;  /* 0x0000001b06066212 */ /* 0x000fe400078e3cff */
[----:B------:R-:W-:Y:S02]  /*0830*/  @P5 LOP3.LUT R3, R3, R16, RZ, 0x3c, !PT ;  /* 0x0000001003035212 */ /* 0x000fe400078e3cff */
[----:B------:R-:W-:Y:S02]  /*0840*/  @P6 LOP3.LUT R5, R5, R18, RZ, 0x3c, !PT ;  /* 0x0000001205056212 */ /* 0x000fe400078e3cff */
[----:B------:R-:W-:Y:S02]  /*0850*/  @P6 LOP3.LUT R3, R3, R22, RZ, 0x3c, !PT ;  /* 0x0000001603036212 */ /* 0x000fe400078e3cff */
[----:B------:R-:W-:Y:S02]  /*0860*/  @P0 LOP3.LUT R6, R6, R25, RZ, 0x3c, !PT ;  /* 0x0000001906060212 */ /* 0x000fe400078e3cff */
[----:B------:R-:W-:-:S02]  /*0870*/  @P0 LOP3.LUT R5, R5, R24, RZ, 0x3c, !PT ;  /* 0x0000001805050212 */ /* 0x000fc400078e3cff */
[----:B------:R-:W-:Y:S02]  /*0880*/  @P0 LOP3.LUT R3, R3, R26, RZ, 0x3c, !PT ;  /* 0x0000001a03030212 */ /* 0x000fe400078e3cff */
[----:B--2---:R-:W-:Y:S02]  /*0890*/  @P6 LOP3.LUT R4, R4, R17, RZ, 0x3c, !PT ;  /* 0x0000001104046212 */ /* 0x004fe400078e3cff */
[----:B---3--:R-:W-:Y:S02]  /*08a0*/  @P6 LOP3.LUT R2, R2, R19, RZ, 0x3c, !PT ;  /* 0x0000001302026212 */ /* 0x008fe400078e3cff */
[----:B----4-:R-:W-:Y:S02]  /*08b0*/  @P0 LOP3.LUT R4, R4, R21, RZ, 0x3c, !PT ;  /* 0x0000001504040212 */ /* 0x010fe400078e3cff */
[----:B------:R-:W-:Y:S02]  /*08c0*/  @P0 LOP3.LUT R2, R2, R23, RZ, 0x3c, !PT ;  /* 0x0000001702020212 */ /* 0x000fe400078e3cff */
[----:B------:R-:W-:-:S13]  /*08d0*/  R2P PR, R20.B1, 0x7f ;  /* 0x0000007f14007804 */ /* 0x000fda0000001000 */
[----:B------:R-:W2:Y:S04]  /*08e0*/  @P0 LDG.E R18, desc[UR6][R14.64+0xb0] ;  /* 0x0000b0060e120981 */ /* 0x000ea8000c1e1900 */
[----:B------:R-:W3:Y:S04]  /*08f0*/  @P0 LDG.E R21, desc[UR6][R14.64+0xa0] ;  /* 0x0000a0060e150981 */ /* 0x000ee8000c1e1900 */
[----:B------:R-:W4:Y:S04]  /*0900*/  @P0 LDG.E R23, desc[UR6][R14.64+0xa4] ;  /* 0x0000a4060e170981 */ /* 0x000f28000c1e1900 */
[----:B------:R-:W4:Y:S04]  /*0910*/  @P0 LDG.E R16, desc[UR6][R14.64+0xa8] ;  /* 0x0000a8060e100981 */ /* 0x000f28000c1e1900 */
[----:B------:R-:W4:Y:S04]  /*0920*/  @P0 LDG.E R25, desc[UR6][R14.64+0xac] ;  /* 0x0000ac060e190981 */ /* 0x000f28000c1e1900 */
[----:B------:R-:W4:Y:S04]  /*0930*/  @P1 LDG.E R27, desc[UR6][R14.64+0xb4] ;  /* 0x0000b4060e1b1981 */ /* 0x000f28000c1e1900 */
[----:B------:R-:W4:Y:S04]  /*0940*/  @P2 LDG.E R29, desc[UR6][R14.64+0xc8] ;  /* 0x0000c8060e1d2981 */ /* 0x000f28000c1e1900 */
[----:B------:R-:W4:Y:S04]  /*0950*/  @P3 LDG.E R19, desc[UR6][R14.64+0xdc] ;  /* 0x0000dc060e133981 */ /* 0x000f28000c1e1900 */
        /* <DEDUP_REMOVED lines=12> */
[----:B------:R-:W-:Y:S01]  /*0a20*/  LOP3.LUT P0, RZ, R20, 0x8000, RZ, 0xc0, !PT ;  /* 0x0000800014ff7812 */ /* 0x000fe2000780c0ff */
[----:B------:R-:W4:Y:S04]  /*0a30*/  @P1 LDG.E R25, desc[UR6][R14.64+0xc0] ;  /* 0x0000c0060e191981 */ /* 0x000f28000c1e1900 */
[----:B------:R-:W4:Y:S01]  /*0a40*/  @P1 LDG.E R20, desc[UR6][R14.64+0xc4] ;  /* 0x0000c4060e141981 */ /* 0x000f22000c1e1900 */
[----:B------:R-:W-:-:S03]  /*0a50*/  @P1 LOP3.LUT R6, R6, R27, RZ, 0x3c, !PT ;  /* 0x0000001b06061212 */ /* 0x000fc600078e3cff */
[----:B------:R-:W4:Y:S01]  /*0a60*/  @P2 LDG.E R27, desc[UR6][R14.64+0xcc] ;  /* 0x0000cc060e1b2981 */ /* 0x000f22000c1e1900 */
[----:B------:R-:W-:-:S03]  /*0a70*/  @P2 LOP3.LUT R6, R6, R29, RZ, 0x3c, !PT ;  /* 0x0000001d06062212 */ /* 0x000fc600078e3cff */
[----:B------:R-:W4:Y:S01]  /*0a80*/  @P6 LDG.E R29, desc[UR6][R14.64+0x118] ;  /* 0x000118060e1d6981 */ /* 0x000f22000c1e1900 */
[----:B------:R-:W-:-:S03]  /*0a90*/  @P3 LOP3.LUT R6, R6, R19, RZ, 0x3c, !PT ;  /* 0x0000001306063212 */ /* 0x000fc600078e3cff */
[----:B------:R-:W4:Y:S01]  /*0aa0*/  @P2 LDG.E R19, desc[UR6][R14.64+0xd4] ;  /* 0x0000d4060e132981 */ /* 0x000f22000c1e1900 */
[----:B------:R-:W-:-:S03]  /*0ab0*/  @P4 LOP3.LUT R6, R6, R17, RZ, 0x3c, !PT ;  /* 0x0000001106064212 */ /* 0x000fc600078e3cff */
[----:B------:R-:W4:Y:S04]  /*0ac0*/  @P5 LDG.E R17, desc[UR6][R14.64+0x108] ;  /* 0x000108060e115981 */ /* 0x000f28000c1e1900 */
[----:B------:R-:W4:Y:S01]  /*0ad0*/  @P0 LDG.E R26, desc[UR6][R14.64+0x13c] ;  /* 0x00013c060e1a0981 */ /* 0x000f22000c1e1900 */
[----:B--2---:R-:W-:-:S03]  /*0ae0*/  @P1 LOP3.LUT R5, R5, R18, RZ, 0x3c, !PT ;  /* 0x0000001205051212 */ /* 0x004fc600078e3cff */
[----:B------:R-:W2:Y:S01]  /*0af0*/  @P4 LDG.E R18, desc[UR6][R14.64+0x100] ;  /* 0x000100060e124981 */ /* 0x000ea2000c1e1900 */
[----:B---3--:R-:W-:Y:S02]  /*0b00*/  @P5 LOP3.LUT R6, R6, R21, RZ, 0x3c, !PT ;  /* 0x0000001506065212 */ /* 0x008fe400078e3cff */
[----:B------:R-:W-:Y:S01]  /*0b10*/  @P2 LOP3.LUT R5, R5, R22, RZ, 0x3c, !PT ;  /* 0x0000001605052212 */ /* 0x000fe200078e3cff */
[----:B------:R-:W3:Y:S01]  /*0b20*/  @P3 LDG.E R21, desc[UR6][R14.64+0xe0] ;  /* 0x0000e0060e153981 */ /* 0x000ee2000c1e1900 */
[----:B----4-:R-:W-:-:S03]  /*0b30*/  @P1 LOP3.LUT R4, R4, R23, RZ, 0x3c, !PT ;  /* 0x0000001704041212 */ /* 0x010fc600078e3cff */
[----:B------:R-:W4:Y:S04]  /*0b40*/  @P3 LDG.E R22, desc[UR6][R14.64+0xec] ;  /* 0x0000ec060e163981 */ /* 0x000f28000c1e1900 */
[----:B------:R-:W2:Y:S01]  /*0b50*/  @P3 LDG.E R23, desc[UR6][R14.64+0xe8] ;  /* 0x0000e8060e173981 */ /* 0x000ea2000c1e1900 */
[----:B------:R-:W-:-:S03]  /*0b60*/  @P1 LOP3.LUT R2, R2, R25, RZ, 0x3c, !PT ;  /* 0x0000001902021212 */ /* 0x000fc600078e3cff */
[----:B------:R-:W2:Y:S01]  /*0b70*/  @P4 LDG.E R25, desc[UR6][R14.64+0xf4] ;  /* 0x0000f4060e194981 */ /* 0x000ea2000c1e1900 */
[----:B------:R-:W-:-:S03]  /*0b80*/  @P1 LOP3.LUT R3, R3, R20, RZ, 0x3c, !PT ;  /* 0x0000001403031212 */ /* 0x000fc600078e3cff */
[----:B------:R-:W2:Y:S01]  /*0b90*/  @P3 LDG.E R20, desc[UR6][R14.64+0xe4] ;  /* 0x0000e4060e143981 */ /* 0x000ea2000c1e1900 */
[----:B------:R-:W-:Y:S02]  /*0ba0*/  @P2 LOP3.LUT R4, R4, R27, RZ, 0x3c, !PT ;  /* 0x0000001b04042212 */ /* 0x000fe400078e3cff */
[----:B------:R-:W-:Y:S01]  /*0bb0*/  @P2 LOP3.LUT R3, R3, R16, RZ, 0x3c, !PT ;  /* 0x0000001003032212 */ /* 0x000fe200078e3cff */
[----:B------:R-:W2:Y:S04]  /*0bc0*/  @P4 LDG.E R27, desc[UR6][R14.64+0xfc] ;  /* 0x0000fc060e1b4981 */ /* 0x000ea8000c1e1900 */
[----:B------:R-:W2:Y:S01]  /*0bd0*/  @P5 LDG.E R16, desc[UR6][R14.64+0x10c] ;  /* 0x00010c060e105981 */ /* 0x000ea2000c1e1900 */
[----:B------:R-:W-:-:S03]  /*0be0*/  @P2 LOP3.LUT R2, R2, R19, RZ, 0x3c, !PT ;  /* 0x0000001302022212 */ /* 0x000fc600078e3cff */
[----:B------:R-:W2:Y:S01]  /*0bf0*/  @P5 LDG.E R19, desc[UR6][R14.64+0x110] ;  /* 0x000110060e135981 */ /* 0x000ea2000c1e1900 */
[----:B------:R-:W-:-:S03]  /*0c00*/  @P6 LOP3.LUT R6, R6, R29, RZ, 0x3c, !PT ;  /* 0x0000001d06066212 */ /* 0x000fc600078e3cff */
[----:B------:R-:W2:Y:S01]  /*0c10*/  @P0 LDG.E R29, desc[UR6][R14.64+0x12c] ;  /* 0x00012c060e1d0981 */ /* 0x000ea2000c1e1900 */
[----:B---3--:R-:W-:-:S03]  /*0c20*/  @P3 LOP3.LUT R4, R4, R21, RZ, 0x3c, !PT ;  /* 0x0000001504043212 */ /* 0x008fc600078e3cff */
[----:B------:R-:W3:Y:S01]  /*0c30*/  @P6 LDG.E R21, desc[UR6][R14.64+0x11c] ;  /* 0x00011c060e156981 */ /* 0x000ee2000c1e1900 */
[----:B----4-:R-:W-:-:S03]  /*0c40*/  @P3 LOP3.LUT R3, R3, R22, RZ, 0x3c, !PT ;  /* 0x0000001603033212 */ /* 0x010fc600078e3cff */
[----:B------:R-:W4:Y:S01]  /*0c50*/  @P6 LDG.E R22, desc[UR6][R14.64+0x128] ;  /* 0x000128060e166981 */ /* 0x000f22000c1e1900 */
[----:B--2---:R-:W-:Y:S02]  /*0c60*/  @P3 LOP3.LUT R2, R2, R23, RZ, 0x3c, !PT ;  /* 0x0000001702023212 */ /* 0x004fe400078e3cff */
[----:B------:R-:W-:Y:S01]  /*0c70*/  @P4 LOP3.LUT R3, R3, R18, RZ, 0x3c, !PT ;  /* 0x0000001203034212 */ /* 0x000fe200078e3cff */
[----:B------:R-:W2:Y:S01]  /*0c80*/  @P6 LDG.E R23, desc[UR6][R14.64+0x124] ;  /* 0x000124060e176981 */ /* 0x000ea2000c1e1900 */
[----:B------:R-:W-:-:S03]  /*0c90*/  @P4 LOP3.LUT R4, R4, R25, RZ, 0x3c, !PT ;  /* 0x0000001904044212 */ /* 0x000fc600078e3cff */
[----:B------:R-:W4:Y:S01]  /*0ca0*/  @P6 LDG.E R18, desc[UR6][R14.64+0x120] ;  /* 0x000120060e126981 */ /* 0x000f22000c1e1900 */
[----:B------:R-:W-:-:S03]  /*0cb0*/  @P3 LOP3.LUT R5, R5, R20, RZ, 0x3c, !PT ;  /* 0x0000001405053212 */ /* 0x000fc600078e3cff */
[----:B------:R-:W4:Y:S01]  /*0cc0*/  @P5 LDG.E R20, desc[UR6][R14.64+0x114] ;  /* 0x000114060e145981 */ /* 0x000f22000c1e1900 */
[----:B------:R-:W-:Y:S02]  /*0cd0*/  @P4 LOP3.LUT R5, R5, R24, RZ, 0x3c, !PT ;  /* 0x0000001805054212 */ /* 0x000fe400078e3cff */
[----:B------:R-:W-:Y:S01]  /*0ce0*/  @P5 LOP3.LUT R4, R4, R17, RZ, 0x3c, !PT ;  /* 0x0000001104045212 */ /* 0x000fe200078e3cff */
[----:B------:R-:W4:Y:S04]  /*0cf0*/  @P0 LDG.E R24, desc[UR6][R14.64+0x134] ;  /* 0x000134060e180981 */ /* 0x000f28000c1e1900 */
[----:B------:R-:W4:Y:S04]  /*0d00*/  @P0 LDG.E R17, desc[UR6][R14.64+0x130] ;  /* 0x000130060e110981 */ /* 0x000f28000c1e1900 */
[----:B------:R-:W4:Y:S01]  /*0d10*/  @P0 LDG.E R25, desc[UR6][R14.64+0x138] ;  /* 0x000138060e190981 */ /* 0x000f22000c1e1900 */
[----:B------:R-:W-:Y:S01]  /*0d20*/  UIADD3 UR4, UPT, UPT, UR4, 0x10, URZ ;  /* 0x0000001004047890 */ /* 0x000fe2000fffe0ff */
[----:B------:R-:W-:-:S03]  /*0d30*/  @P4 LOP3.LUT R2, R2, R27, RZ, 0x3c, !PT ;  /* 0x0000001b02024212 */ /* 0x000fc600078e3cff */
[----:B------:R-:W-:Y:S01]  /*0d40*/  UISETP.NE.AND UP0, UPT, UR4, 0x20, UPT ;  /* 0x000000200400788c */ /* 0x000fe2000bf05270 */
[----:B------:R-:W-:Y:S02]  /*0d50*/  @P5 LOP3.LUT R5, R5, R16, RZ, 0x3c, !PT ;  /* 0x0000001005055212 */ /* 0x000fe400078e3cff */
[----:B------:R-:W-:Y:S02]  /*0d60*/  @P5 LOP3.LUT R2, R2, R19, RZ, 0x3c, !PT ;  /* 0x0000001302025212 */ /* 0x000fe400078e3cff */
[----:B------:R-:W-:Y:S02]  /*0d70*/  @P0 LOP3.LUT R6, R6, R29, RZ, 0x3c, !PT ;  /* 0x0000001d06060212 */ /* 0x000fe400078e3cff */
[----:B---3--:R-:W-:Y:S02]  /*0d80*/  @P6 LOP3.LUT R4, R4, R21, RZ, 0x3c, !PT ;  /* 0x0000001504046212 */ /* 0x008fe400078e3cff */
[----:B--2---:R-:W-:Y:S02]  /*0d90*/  @P6 LOP3.LUT R2, R2, R23, RZ, 0x3c, !PT ;  /* 0x0000001702026212 */ /* 0x004fe400078e3cff */
[----:B----4-:R-:W-:-:S02]  /*0da0*/  @P6 LOP3.LUT R5, R5, R18, RZ, 0x3c, !PT ;  /* 0x0000001205056212 */ /* 0x010fc400078e3cff */
[----:B------:R-:W-:-:S04]  /*0db0*/  @P5 LOP3.LUT R3, R3, R20, RZ, 0x3c, !PT ;  /* 0x0000001403035212 */ /* 0x000fc800078e3cff */
[----:B------:R-:W-:Y:S02]  /*0dc0*/  @P6 LOP3.LUT R3, R3, R22, RZ, 0x3c, !PT ;  /* 0x0000001603036212 */ /* 0x000fe400078e3cff */
[----:B------:R-:W-:Y:S02]  /*0dd0*/  @P0 LOP3.LUT R5, R5, R24, RZ, 0x3c, !PT ;  /* 0x0000001805050212 */ /* 0x000fe400078e3cff */
[----:B------:R-:W-:Y:S02]  /*0de0*/  @P0 LOP3.LUT R4, R4, R17, RZ, 0x3c, !PT ;  /* 0x0000001104040212 */ /* 0x000fe400078e3cff */
[----:B------:R-:W-:Y:S02]  /*0df0*/  @P0 LOP3.LUT R3, R3, R26, RZ, 0x3c, !PT ;  /* 0x0000001a03030212 */ /* 0x000fe400078e3cff */
[----:B------:R-:W-:Y:S01]  /*0e00*/  @P0 LOP3.LUT R2, R2, R25, RZ, 0x3c, !PT ;  /* 0x0000001902020212 */ /* 0x000fe200078e3cff */
[----:B------:R-:W-:Y:S06]  /*0e10*/  BRA.U UP0, `(.L_x_29) ;  /* 0xfffffff500487547 */ /* 0x000fec000b83ffff */
[----:B------:R-:W-:-:S05]  /*0e20*/  VIADD R12, R12, 0x1 ;  /* 0x000000010c0c7836 */ /* 0x000fca0000000000 */
[----:B------:R-:W-:-:S13]  /*0e30*/  ISETP.NE.AND P0, PT, R12, 0x5, PT ;  /* 0x000000050c00780c */ /* 0x000fda0003f05270 */
[----:B------:R-:W-:Y:S05]  /*0e40*/  @P0 BRA `(.L_x_30) ;  /* 0xfffffff400300947 */ /* 0x000fea000383ffff */
[----:B------:R-:W-:Y:S01]  /*0e50*/  LOP3.LUT R7, R10, 0x3, RZ, 0xc0, !PT ;  /* 0x000000030a077812 */ /* 0x000fe200078ec0ff */
[----:B------:R0:W-:Y:S03]  /*0e60*/  STL.64 [R1+0x8], R4 ;  /* 0x0000080401007387 */ /* 0x0001e60000100a00 */
[----:B------:R-:W-:Y:S01]  /*0e70*/  ISETP.NE.U32.AND P0, PT, R7, 0x1, PT ;  /* 0x000000010700780c */ /* 0x000fe20003f05070 */
[----:B------:R0:W-:Y:S03]  /*0e80*/  STL.64 [R1+0x10], R2 ;  /* 0x0000100201007387 */ /* 0x0001e60000100a00 */
[----:B------:R-:W-:Y:S01]  /*0e90*/  ISETP.NE.AND.EX P0, PT, RZ, RZ, PT, P0 ;  /* 0x000000ffff00720c */ /* 0x000fe20003f05300 */
[----:B------:R0:W-:-:S12]  /*0ea0*/  STL [R1+0x4], R6 ;  /* 0x0000040601007387 */ /* 0x0001d80000100800 */
[----:B0-----:R-:W-:Y:S05]  /*0eb0*/  @!P0 BRA `(.L_x_28) ;  /* 0x0000001800088947 */ /* 0x001fea0003800000 */
[----:B------:R-:W-:Y:S01]  /*0ec0*/  UMOV UR4, URZ ;  /* 0x000000ff00047c82 */ /* 0x000fe20008000000 */
[----:B------:R-:W-:Y:S01]  /*0ed0*/  UMOV UR5, URZ ;  /* 0x000000ff00057c82 */ /* 0x000fe20008000000 */
[----:B------:R-:W-:Y:S02]  /*0ee0*/  IMAD.MOV.U32 R6, RZ, RZ, RZ ;  /* 0x000000ffff067224 */ /* 0x000fe400078e00ff */
[----:B------:R-:W-:Y:S02]  /*0ef0*/  IMAD.MOV.U32 R12, RZ, RZ, RZ ;  /* 0x000000ffff0c7224 */ /* 0x000fe400078e00ff */
[----:B------:R-:W-:Y:S02]  /*0f00*/  IMAD.MOV.U32 R2, RZ, RZ, RZ ;  /* 0x000000ffff027224 */ /* 0x000fe400078e00ff */
[----:B------:R-:W-:Y:S02]  /*0f10*/  IMAD.MOV.U32 R5, RZ, RZ, RZ ;  /* 0x000000ffff057224 */ /* 0x000fe400078e00ff */
[----:B------:R-:W-:-:S02]  /*0f20*/  IMAD.U32 R3, RZ, RZ, UR4 ;  /* 0x00000004ff037e24 */ /* 0x000fc4000f8e00ff */
[----:B------:R-:W-:-:S07]  /*0f30*/  IMAD.U32 R4, RZ, RZ, UR5 ;  /* 0x00000005ff047e24 */ /* 0x000fce000f8e00ff */
.L_x_32:
[----:B------:R-:W-:-:S06]  /*0f40*/  IMAD R7, R12, 0x4, R1 ;  /* 0x000000040c077824 */ /* 0x000fcc00078e0201 */
[----:B------:R-:W5:Y:S01]  /*0f50*/  LDL R7, [R7+0x4] ;  /* 0x0000040007077983 */ /* 0x000f620000100800 */
[----:B------:R-:W-:-:S05]  /*0f60*/  UMOV UR4, URZ ;  /* 0x000000ff00047c82 */ /* 0x000fca0008000000 */
.L_x_31:
        /* <DEDUP_REMOVED lines=8> */
[----:B------:R-:W2:Y:S04]  /*0ff0*/  @!P0 LDG.E R17, desc[UR6][R14.64] ;  /* 0x000000060e118981 */ /* 0x000ea8000c1e1900 */
        /* <DEDUP_REMOVED lines=169> */
[----:B------:R0:W-:Y:S03]  /*1a90*/  STL [R1+0x4], R6 ;  /* 0x0000040601007387 */ /* 0x0001e60000100800 */
[----:B------:R-:W-:Y:S01]  /*1aa0*/  ISETP.NE.U32.AND P0, PT, R7, 0x3, PT ;  /* 0x000000030700780c */ /* 0x000fe20003f05070 */
[----:B------:R0:W-:Y:S03]  /*1ab0*/  STL.64 [R1+0x8], R4 ;  /* 0x0000080401007387 */ /* 0x0001e60000100a00 */
[----:B------:R-:W-:Y:S01]  /*1ac0*/  ISETP.NE.AND.EX P0, PT, RZ, RZ, PT, P0 ;  /* 0x000000ffff00720c */ /* 0x000fe20003f05300 */
[----:B------:R0:W-:-:S12]  /*1ad0*/  STL.64 [R1+0x10], R2 ;  /* 0x0000100201007387 */ /* 0x0001d80000100a00 */
[----:B0-----:R-:W-:Y:S05]  /*1ae0*/  @P0 BRA `(.L_x_28) ;  /* 0x0000000800fc0947 */ /* 0x001fea0003800000 */
        /* <DEDUP_REMOVED lines=8> */
.L_x_34:
[----:B------:R-:W-:-:S06]  /*1b70*/  IMAD R7, R12, 0x4, R1 ;  /* 0x000000040c077824 */ /* 0x000fcc00078e0201 */
[----:B------:R-:W5:Y:S01]  /*1b80*/  LDL R7, [R7+0x4] ;  /* 0x0000040007077983 */ /* 0x000f620000100800 */
[----:B------:R-:W-:-:S05]  /*1b90*/  UMOV UR4, URZ ;  /* 0x000000ff00047c82 */ /* 0x000fca0008000000 */
.L_x_33:
        /* <DEDUP_REMOVED lines=177> */
[----:B------:R0:W-:Y:S04]  /*26b0*/  STL [R1+0x4], R6 ;  /* 0x0000040601007387 */ /* 0x0001e80000100800 */
[----:B------:R0:W-:Y:S04]  /*26c0*/  STL.64 [R1+0x8], R4 ;  /* 0x0000080401007387 */ /* 0x0001e80000100a00 */
[----:B------:R0:W-:Y:S02]  /*26d0*/  STL.64 [R1+0x10], R2 ;  /* 0x0000100201007387 */ /* 0x0001e40000100a00 */
.L_x_28:
[----:B-1----:R-:W-:Y:S05]  /*26e0*/  BSYNC.RECONVERGENT B1 ;  /* 0x0000000000017941 */ /* 0x002fea0003800200 */
.L_x_27:
[C---:B------:R-:W-:Y:S01]  /*26f0*/  ISETP.GT.U32.AND P0, PT, R10.reuse, 0x3, PT ;  /* 0x000000030a00780c */ /* 0x040fe20003f04070 */
[----:B------:R-:W-:Y:S01]  /*2700*/  VIADD R11, R11, 0x1 ;  /* 0x000000010b0b7836 */ /* 0x000fe20000000000 */
[--C-:B------:R-:W-:Y:S02]  /*2710*/  SHF.R.U64 R10, R10, 0x2, R13.reuse ;  /* 0x000000020a0a7819 */ /* 0x100fe4000000120d */
[----:B------:R-:W-:Y:S02]  /*2720*/  ISETP.GT.U32.AND.EX P0, PT, R13, RZ, PT, P0 ;  /* 0x000000ff0d00720c */ /* 0x000fe40003f04100 */
[----:B------:R-:W-:-:S11]  /*2730*/  SHF.R.U32.HI R13, RZ, 0x2, R13 ;  /* 0x00000002ff0d7819 */ /* 0x000fd6000001160d */
[----:B------:R-:W-:Y:S05]  /*2740*/  @P0 BRA `(.L_x_35) ;  /* 0xffffffd800c40947 */ /* 0x000fea000383ffff */
.L_x_26:
[----:B-1----:R-:W-:Y:S05]  /*2750*/  BSYNC.RECONVERGENT B0 ;  /* 0x0000000000007941 */ /* 0x002fea0003800200 */
.L_x_25:
[----:B0-----:R-:W-:Y:S01]  /*2760*/  SHF.R.U32.HI R5, RZ, 0x2, R6 ;  /* 0x00000002ff057819 */ /* 0x001fe20000011606 */
[----:B------:R-:W-:Y:S01]  /*2770*/  IMAD.SHL.U32 R2, R3, 0x10, RZ ;  /* 0x0000001003027824 */ /* 0x000fe200078e00ff */
[----:B------:R-:W-:Y:S01]  /*2780*/  BSSY.RECONVERGENT B0, `(.L_x_36) ;  /* 0x000003b000007945 */ /* 0x000fe20003800200 */
[----:B------:R-:W-:Y:S01]  /*2790*/  IMAD.MOV.U32 R8, RZ, RZ, 0x3e055027 ;  /* 0x3e055027ff087424 */ /* 0x000fe200078e00ff */
[----:B------:R-:W-:Y:S01]  /*27a0*/  LOP3.LUT R5, R5, R6, RZ, 0x3c, !PT ;  /* 0x0000000605057212 */ /* 0x000fe200078e3cff */
[----:B------:R-:W-:-:S04]  /*27b0*/  IMAD.MOV.U32 R9, RZ, RZ, 0x7f800000 ;  /* 0x7f800000ff097424 */ /* 0x000fc800078e00ff */
[----:B------:R-:W-:-:S05]  /*27c0*/  IMAD.SHL.U32 R6, R5, 0x2, RZ ;  /* 0x0000000205067824 */ /* 0x000fca00078e00ff */
[----:B------:R-:W-:Y:S01]  /*27d0*/  LOP3.LUT R2, R5, R6, R2, 0x96, !PT ;  /* 0x0000000605027212 */ /* 0x000fe200078e9602 */
[----:B------:R-:W-:-:S03]  /*27e0*/  IMAD.MOV.U32 R5, RZ, RZ, 0x2f800000 ;  /* 0x2f800000ff057424 */ /* 0x000fc600078e00ff */
[----:B------:R-:W-:-:S05]  /*27f0*/  LOP3.LUT R3, R2, R3, RZ, 0x3c, !PT ;  /* 0x0000000302037212 */ /* 0x000fca00078e3cff */
[----:B------:R-:W-:-:S05]  /*2800*/  VIADD R2, R3, 0x4802b077 ;  /* 0x4802b07703027836 */ /* 0x000fca0000000000 */
[----:B------:R-:W-:-:S05]  /*2810*/  I2FP.F32.U32 R2, R2 ;  /* 0x0000000200027245 */ /* 0x000fca0000201000 */
[----:B------:R-:W-:-:S05]  /*2820*/  FFMA R6, R2, R5, 1.1641532182693481445e-10 ;  /* 0x2f00000002067423 */ /* 0x000fca0000000005 */
[----:B------:R-:W-:-:S13]  /*2830*/  FSETP.GEU.AND P0, PT, R6, 1.175494350822287508e-38, PT ;  /* 0x008000000600780b */ /* 0x000fda0003f0e000 */
[----:B------:R-:W-:-:S04]  /*2840*/  @!P0 FMUL R6, R6, 8388608 ;  /* 0x4b00000006068820 */ /* 0x000fc80000400000 */
[----:B------:R-:W-:-:S05]  /*2850*/  VIADD R2, R6, 0xc0d55555 ;  /* 0xc0d5555506027836 */ /* 0x000fca0000000000 */
[----:B------:R-:W-:-:S05]  /*2860*/  LOP3.LUT R5, R2, 0xff800000, RZ, 0xc0, !PT ;  /* 0xff80000002057812 */ /* 0x000fca00078ec0ff */
[----:B------:R-:W-:Y:S01]  /*2870*/  IMAD.IADD R2, R6, 0x1, -R5 ;  /* 0x0000000106027824 */ /* 0x000fe200078e0a05 */
[----:B------:R-:W-:-:S03]  /*2880*/  I2FP.F32.S32 R5, R5 ;  /* 0x0000000500057245 */ /* 0x000fc60000201400 */
[----:B------:R-:W-:-:S04]  /*2890*/  FADD R7, R2, -1 ;  /* 0xbf80000002077421 */ /* 0x000fc80000000000 */
[----:B------:R-:W-:-:S04]  /*28a0*/  FFMA R2, R7, -R8, 0.14084610342979431152 ;  /* 0x3e1039f607027423 */ /* 0x000fc80000000808 */
[----:B------:R-:W-:-:S04]  /*28b0*/  FFMA R2, R7, R2, -0.12148627638816833496 ;  /* 0xbdf8cdcc07027423 */ /* 0x000fc80000000002 */
[----:B------:R-:W-:-:S04]  /*28c0*/  FFMA R2, R7, R2, 0.13980610668659210205 ;  /* 0x3e0f295507027423 */ /* 0x000fc80000000002 */
[----:B------:R-:W-:-:S04]  /*28d0*/  FFMA R2, R7, R2, -0.16684235632419586182 ;  /* 0xbe2ad8b907027423 */ /* 0x000fc80000000002 */
[----:B------:R-:W-:-:S04]  /*28e0*/  FFMA R2, R7, R2, 0.20012299716472625732 ;  /* 0x3e4ced0b07027423 */ /* 0x000fc80000000002 */
[----:B------:R-:W-:-:S04]  /*28f0*/  FFMA R2, R7, R2, -0.24999669194221496582 ;  /* 0xbe7fff2207027423 */ /* 0x000fc80000000002 */
[----:B------:R-:W-:-:S04]  /*2900*/  FFMA R2, R7, R2, 0.33333182334899902344 ;  /* 0x3eaaaa7807027423 */ /* 0x000fc80000000002 */
[C---:B------:R-:W-:Y:S01]  /*2910*/  FFMA R8, R7.reuse, R2, -0.5 ;  /* 0xbf00000007087423 */ /* 0x040fe20000000002 */
[----:B------:R-:W-:Y:S02]  /*2920*/  FSEL R2, RZ, -23, P0 ;  /* 0xc1b80000ff027808 */ /* 0x000fe40000000000 */
[----:B------:R-:W-:Y:S01]  /*2930*/  ISETP.GT.U32.AND P0, PT, R6, 0x7f7fffff, PT ;  /* 0x7f7fffff0600780c */ /* 0x000fe20003f04070 */
[----:B------:R-:W-:Y:S02]  /*2940*/  FMUL R8, R7, R8 ;  /* 0x0000000807087220 */ /* 0x000fe40000400000 */
[----:B------:R-:W-:Y:S01]  /*2950*/  FFMA R2, R5, 1.1920928955078125e-07, R2 ;  /* 0x3400000005027823 */ /* 0x000fe20000000002 */
[----:B------:R-:W-:Y:S01]  /*2960*/  SHF.R.U32.HI R5, RZ, 0x2, R4 ;  /* 0x00000002ff057819 */ /* 0x000fe20000011604 */
[----:B------:R-:W-:-:S03]  /*2970*/  FFMA R7, R7, R8, R7 ;  /* 0x0000000807077223 */ /* 0x000fc60000000007 */
[----:B------:R-:W-:Y:S01]  /*2980*/  LOP3.LUT R5, R5, R4, RZ, 0x3c, !PT ;  /* 0x0000000405057212 */ /* 0x000fe200078e3cff */
[----:B------:R-:W-:Y:S01]  /*2990*/  FFMA R7, R2, 0.69314718246459960938, R7 ;  /* 0x3f31721802077823 */ /* 0x000fe20000000007 */
[----:B------:R-:W-:-:S03]  /*29a0*/  IMAD.SHL.U32 R2, R3, 0x10, RZ ;  /* 0x0000001003027824 */ /* 0x000fc600078e00ff */
[C---:B------:R-:W-:Y:S01]  /*29b0*/  @P0 FFMA R7, R6.reuse, R9, +INF ;  /* 0x7f80000006070423 */ /* 0x040fe20000000009 */
[----:B------:R-:W-:Y:S01]  /*29c0*/  IMAD.SHL.U32 R4, R5, 0x2, RZ ;  /* 0x0000000205047824 */ /* 0x000fe200078e00ff */
[----:B------:R-:W-:Y:S02]  /*29d0*/  FSETP.NEU.AND P0, PT, R6, RZ, PT ;  /* 0x000000ff0600720b */ /* 0x000fe40003f0d000 */
[----:B------:R-:W-:Y:S02]  /*29e0*/  FMUL R7, R7, -2 ;  /* 0xc000000007077820 */ /* 0x000fe40000400000 */
[----:B------:R-:W-:-:S03]  /*29f0*/  LOP3.LUT R2, R5, R4, R2, 0x96, !PT ;  /* 0x0000000405027212 */ /* 0x000fc600078e9602 */
[----:B------:R-:W-:Y:S02]  /*2a00*/  FSEL R6, R7, +INF , P0 ;  /* 0x7f80000007067808 */ /* 0x000fe40000000000 */
[----:B------:R-:W-:Y:S02]  /*2a10*/  LOP3.LUT R2, R2, R3, RZ, 0x3c, !PT ;  /* 0x0000000302027212 */ /* 0x000fe400078e3cff */
[----:B------:R0:W1:Y:S01]  /*2a20*/  MUFU.RSQ R5, R6 ;  /* 0x0000000600057308 */ /* 0x0000620000001400 */
[----:B------:R-:W-:Y:S02]  /*2a30*/  VIADD R3, R6, 0xf3000000 ;  /* 0xf300000006037836 */ /* 0x000fe40000000000 */
[----:B------:R-:W-:-:S03]  /*2a40*/  VIADD R2, R2, 0x4808383c ;  /* 0x4808383c02027836 */ /* 0x000fc60000000000 */
[----:B------:R-:W-:Y:S01]  /*2a50*/  ISETP.GT.U32.AND P0, PT, R3, 0x727fffff, PT ;  /* 0x727fffff0300780c */ /* 0x000fe20003f04070 */
[----:B------:R-:W-:Y:S01]  /*2a60*/  IMAD.MOV.U32 R3, RZ, RZ, 0x30c90fdb ;  /* 0x30c90fdbff037424 */ /* 0x000fe200078e00ff */
[----:B------:R-:W-:-:S05]  /*2a70*/  I2FP.F32.U32 R2, R2 ;  /* 0x0000000200027245 */ /* 0x000fca0000201000 */
[----:B------:R-:W-:-:S06]  /*2a80*/  FFMA R10, R2, R3, 7.314590599882819788e-10 ;  /* 0x30490fdb020a7423 */ /* 0x000fcc0000000003 */
[----:B01----:R-:W-:Y:S05]  /*2a90*/  @!P0 BRA `(.L_x_37) ;  /* 0x0000000000148947 */ /* 0x003fea0003800000 */
[----:B------:R-:W-:Y:S01]  /*2aa0*/  IMAD.MOV.U32 R2, RZ, RZ, R6 ;  /* 0x000000ffff027224 */ /* 0x000fe200078e0006 */
[----:B------:R-:W-:-:S07]  /*2ab0*/  MOV R9, 0x2ad0 ;  /* 0x00002ad000097802 */ /* 0x000fce0000000f00 */
[----:B------:R-:W-:Y:S05]  /*2ac0*/  CALL.REL.NOINC `($__internal_1_$__cuda_sm20_sqrt_rn_f32_slowpath) ;  /* 0x0000000000b47944 */ /* 0x000fea0003c00000 */
[----:B------:R-:W-:Y:S01]  /*2ad0*/  IMAD.MOV.U32 R3, RZ, RZ, R2 ;  /* 0x000000ffff037224 */ /* 0x000fe200078e0002 */
[----:B------:R-:W-:Y:S06]  /*2ae0*/  BRA `(.L_x_38) ;  /* 0x0000000000107947 */ /* 0x000fec0003800000 */
.L_x_37:
[----:B------:R-:W-:Y:S01]  /*2af0*/  FMUL.FTZ R3, R6, R5 ;  /* 0x0000000506037220 */ /* 0x000fe20000410000 */
[----:B------:R-:W-:-:S03]  /*2b00*/  FMUL.FTZ R4, R5, 0.5 ;  /* 0x3f00000005047820 */ /* 0x000fc60000410000 */
[----:B------:R-:W-:-:S04]  /*2b10*/  FFMA R2, -R3, R3, R6 ;  /* 0x0000000303027223 */ /* 0x000fc80000000106 */
[----:B------:R-:W-:-:S07]  /*2b20*/  FFMA R3, R2, R4, R3 ;  /* 0x0000000402037223 */ /* 0x000fce0000000003 */
.L_x_38:
[----:B------:R-:W-:Y:S05]  /*2b30*/  BSYNC.RECONVERGENT B0 ;  /* 0x0000000000007941 */ /* 0x000fea0003800200 */
.L_x_36:
[----:B------:R-:W0:Y:S01]  /*2b40*/  LDCU UR4, c[0x0][0x388] ;  /* 0x00007100ff0477ac */ /* 0x000e220008000800 */
[----:B------:R-:W-:-:S06]  /*2b50*/  FMUL.RZ R4, R10, 0.15915493667125701904 ;  /* 0x3e22f9830a047820 */ /* 0x000fcc000040c000 */
[----:B------:R-:W1:Y:S01]  /*2b60*/  MUFU.SIN R4, R4 ;  /* 0x0000000400047308 */ /* 0x000e620000000400 */
[----:B0-----:R-:W-:Y:S01]  /*2b70*/  I2FP.F32.S32 R5, UR4 ;  /* 0x0000000400057c45 */ /* 0x001fe20008201400 */
[----:B------:R-:W-:Y:S02]  /*2b80*/  UMOV UR4, 0x40000000 ;  /* 0x4000000000047882 */ /* 0x000fe40000000000 */
[----:B------:R-:W-:-:S04]  /*2b90*/  IMAD.U32 R8, RZ, RZ, UR4 ;  /* 0x00000004ff087e24 */ /* 0x000fc8000f8e00ff */
[----:B------:R-:W0:Y:S01]  /*2ba0*/  MUFU.RCP R2, R5 ;  /* 0x0000000500027308 */ /* 0x000e220000001000 */
[----:B-1----:R-:W-:-:S07]  /*2bb0*/  FMUL R3, R4, R3 ;  /* 0x0000000304037220 */ /* 0x002fce0000400000 */
[----:B------:R-:W1:Y:S01]  /*2bc0*/  FCHK P0, R8, R5 ;  /* 0x0000000508007302 */ /* 0x000e620000000000 */
[----:B0-----:R-:W-:-:S04]  /*2bd0*/  FFMA R7, -R5, R2, 1 ;  /* 0x3f80000005077423 */ /* 0x001fc80000000102 */
[----:B------:R-:W-:-:S04]  /*2be0*/  FFMA R2, R2, R7, R2 ;  /* 0x0000000702027223 */ /* 0x000fc80000000002 */
[----:B------:R-:W-:-:S04]  /*2bf0*/  FFMA R6, R2, 2, RZ ;  /* 0x4000000002067823 */ /* 0x000fc800000000ff */
[----:B------:R-:W-:-:S04]  /*2c00*/  FFMA R7, -R5, R6, 2 ;  /* 0x4000000005077423 */ /* 0x000fc80000000106 */
[----:B------:R-:W-:Y:S01]  /*2c10*/  FFMA R2, R2, R7, R6 ;  /* 0x0000000702027223 */ /* 0x000fe20000000006 */
[----:B-1----:R-:W-:Y:S06]  /*2c20*/  @!P0 BRA `(.L_x_39) ;  /* 0x00000000000c8947 */ /* 0x002fec0003800000 */
[----:B------:R-:W-:-:S07]  /*2c30*/  MOV R4, 0x2c50 ;  /* 0x00002c5000047802 */ /* 0x000fce0000000f00 */
[----:B------:R-:W-:Y:S05]  /*2c40*/  CALL.REL.NOINC `($__internal_2_$__cuda_sm3x_div_rn_noftz_f32_slowpath) ;  /* 0x0000000000b07944 */ /* 0x000fea0003c00000 */
[----:B------:R-:W-:-:S07]  /*2c50*/  IMAD.MOV.U32 R2, RZ, RZ, R8 ;  /* 0x000000ffff027224 */ /* 0x000fce00078e0008 */
.L_x_39:
[----:B------:R-:W-:Y:S01]  /*2c60*/  VIADD R4, R2, 0xf3000000 ;  /* 0xf300000002047836 */ /* 0x000fe20000000000 */
[----:B------:R0:W1:Y:S04]  /*2c70*/  MUFU.RSQ R7, R2 ;  /* 0x0000000200077308 */ /* 0x0000680000001400 */
[----:B------:R-:W-:-:S13]  /*2c80*/  ISETP.GT.U32.AND P0, PT, R4, 0x727fffff, PT ;  /* 0x727fffff0400780c */ /* 0x000fda0003f04070 */
[----:B01----:R-:W-:Y:S05]  /*2c90*/  @!P0 BRA `(.L_x_40) ;  /* 0x0000000000148947 */ /* 0x003fea0003800000 */
[----:B------:R-:W-:Y:S01]  /*2ca0*/  BSSY.RECONVERGENT B0, `(.L_x_41) ;  /* 0x0000003000007945 */ /* 0x000fe20003800200 */
[----:B------:R-:W-:-:S07]  /*2cb0*/  MOV R9, 0x2cd0 ;  /* 0x00002cd000097802 */ /* 0x000fce0000000f00 */
[----:B------:R-:W-:Y:S05]  /*2cc0*/  CALL.REL.NOINC `($__internal_1_$__cuda_sm20_sqrt_rn_f32_slowpath) ;  /* 0x0000000000347944 */ /* 0x000fea0003c00000 */
[----:B------:R-:W-:Y:S05]  /*2cd0*/  BSYNC.RECONVERGENT B0 ;  /* 0x0000000000007941 */ /* 0x000fea0003800200 */
.L_x_41:
[----:B------:R-:W-:Y:S05]  /*2ce0*/  BRA `(.L_x_42) ;  /* 0x0000000000107947 */ /* 0x000fea0003800000 */
.L_x_40:
[C---:B------:R-:W-:Y:S01]  /*2cf0*/  FMUL.FTZ R5, R7.reuse, R2 ;  /* 0x0000000207057220 */ /* 0x040fe20000410000 */
[----:B------:R-:W-:-:S03]  /*2d00*/  FMUL.FTZ R4, R7, 0.5 ;  /* 0x3f00000007047820 */ /* 0x000fc60000410000 */
[----:B------:R-:W-:-:S04]  /*2d10*/  FFMA R2, -R5, R5, R2 ;  /* 0x0000000505027223 */ /* 0x000fc80000000102 */
[----:B------:R-:W-:-:S07]  /*2d20*/  FFMA R2, R2, R4, R5 ;  /* 0x0000000402027223 */ /* 0x000fce0000000005 */
.L_x_42:
[----:B------:R-:W0:Y:S01]  /*2d30*/  LDCU.64 UR4, c[0x0][0x380] ;  /* 0x00007000ff0477ac */ /* 0x000e220008000a00 */
[----:B------:R-:W-:Y:S01]  /*2d40*/  SHF.R.S32.HI R5, RZ, 0x1f, R0 ;  /* 0x0000001fff057819 */ /* 0x000fe20000011400 */
[----:B------:R-:W-:Y:S01]  /*2d50*/  FMUL R3, R3, R2 ;  /* 0x0000000203037220 */ /* 0x000fe20000400000 */
[----:B0-----:R-:W-:-:S04]  /*2d60*/  LEA R4, P0, R0, UR4, 0x2 ;  /* 0x0000000400047c11 */ /* 0x001fc8000f8010ff */
[----:B------:R-:W-:-:S05]  /*2d70*/  LEA.HI.X R5, R0, UR5, R5, 0x2, P0 ;  /* 0x0000000500057c11 */ /* 0x000fca00080f1405 */
[----:B------:R-:W-:Y:S01]  /*2d80*/  STG.E desc[UR6][R4.64], R3 ;  /* 0x0000000304007986 */ /* 0x000fe2000c101906 */
[----:B------:R-:W-:Y:S05]  /*2d90*/  EXIT ;  /* 0x000000000000794d */ /* 0x000fea0003800000 */
        .weak           $__internal_1_$__cuda_sm20_sqrt_rn_f32_slowpath
        .type           $__internal_1_$__cuda_sm20_sqrt_rn_f32_slowpath,@function
        .size           $__internal_1_$__cuda_sm20_sqrt_rn_f32_slowpath,($__internal_2_$__cuda_sm3x_div_rn_noftz_f32_slowpath - $__internal_1_$__cuda_sm20_sqrt_rn_f32_slowpath)
$__internal_1_$__cuda_sm20_sqrt_rn_f32_slowpath:
[----:B------:R-:W-:-:S13]  /*2da0*/  LOP3.LUT P0, RZ, R2, 0x7fffffff, RZ, 0xc0, !PT ;  /* 0x7fffffff02ff7812 */ /* 0x000fda000780c0ff */
[----:B------:R-:W-:Y:S01]  /*2db0*/  @!P0 IMAD.MOV.U32 R4, RZ, RZ, R2 ;  /* 0x000000ffff048224 */ /* 0x000fe200078e0002 */
[----:B------:R-:W-:Y:S06]  /*2dc0*/  @!P0 BRA `(.L_x_43) ;  /* 0x0000000000408947 */ /* 0x000fec0003800000 */
[----:B------:R-:W-:-:S13]  /*2dd0*/  FSETP.GEU.FTZ.AND P0, PT, R2, RZ, PT ;  /* 0x000000ff0200720b */ /* 0x000fda0003f1e000 */
[----:B------:R-:W-:Y:S01]  /*2de0*/  @!P0 IMAD.MOV.U32 R4, RZ, RZ, 0x7fffffff ;  /* 0x7fffffffff048424 */ /* 0x000fe200078e00ff */
[----:B------:R-:W-:Y:S06]  /*2df0*/  @!P0 BRA `(.L_x_43) ;  /* 0x0000000000348947 */ /* 0x000fec0003800000 */
[----:B------:R-:W-:-:S13]  /*2e00*/  FSETP.GTU.FTZ.AND P0, PT, |R2|, +INF , PT ;  /* 0x7f8000000200780b */ /* 0x000fda0003f1c200 */
[----:B------:R-:W-:Y:S01]  /*2e10*/  @P0 FADD.FTZ R4, R2, 1 ;  /* 0x3f80000002040421 */ /* 0x000fe20000010000 */
[----:B------:R-:W-:Y:S06]  /*2e20*/  @P0 BRA `(.L_x_43) ;  /* 0x0000000000280947 */ /* 0x000fec0003800000 */
[----:B------:R-:W-:-:S13]  /*2e30*/  FSETP.NEU.FTZ.AND P0, PT, |R2|, +INF , PT ;  /* 0x7f8000000200780b */ /* 0x000fda0003f1d200 */
[----:B------:R-:W-:-:S04]  /*2e40*/  @P0 FFMA R5, R2, 1.84467440737095516160e+19, RZ ;  /* 0x5f80000002050823 */ /* 0x000fc800000000ff */
[----:B------:R-:W0:Y:S02]  /*2e50*/  @P0 MUFU.RSQ R4, R5 ;  /* 0x0000000500040308 */ /* 0x000e240000001400 */
[----:B0-----:R-:W-:Y:S01]  /*2e60*/  @P0 FMUL.FTZ R6, R5, R4 ;  /* 0x0000000405060220 */ /* 0x001fe20000410000 */
[----:B------:R-:W-:Y:S01]  /*2e70*/  @P0 FMUL.FTZ R8, R4, 0.5 ;  /* 0x3f00000004080820 */ /* 0x000fe20000410000 */
[----:B------:R-:W-:Y:S02]  /*2e80*/  @!P0 IMAD.MOV.U32 R4, RZ, RZ, R2 ;  /* 0x000000ffff048224 */ /* 0x000fe400078e0002 */
[----:B------:R-:W-:-:S04]  /*2e90*/  @P0 FADD.FTZ R7, -R6, -RZ ;  /* 0x800000ff06070221 */ /* 0x000fc80000010100 */
[----:B------:R-:W-:-:S04]  /*2ea0*/  @P0 FFMA R7, R6, R7, R5 ;  /* 0x0000000706070223 */ /* 0x000fc80000000005 */
[----:B------:R-:W-:-:S04]  /*2eb0*/  @P0 FFMA R7, R7, R8, R6 ;  /* 0x0000000807070223 */ /* 0x000fc80000000006 */
[----:B------:R-:W-:-:S07]  /*2ec0*/  @P0 FMUL.FTZ R4, R7, 2.3283064365386962891e-10 ;  /* 0x2f80000007040820 */ /* 0x000fce0000410000 */
.L_x_43:
[----:B------:R-:W-:Y:S02]  /*2ed0*/  IMAD.MOV.U32 R2, RZ, RZ, R4 ;  /* 0x000000ffff027224 */ /* 0x000fe400078e0004 */
[----:B------:R-:W-:Y:S02]  /*2ee0*/  IMAD.MOV.U32 R4, RZ, RZ, R9 ;  /* 0x000000ffff047224 */ /* 0x000fe400078e0009 */
[----:B------:R-:W-:-:S04]  /*2ef0*/  IMAD.MOV.U32 R5, RZ, RZ, 0x0 ;  /* 0x00000000ff057424 */ /* 0x000fc800078e00ff */
[----:B------:R-:W-:Y:S05]  /*2f00*/  RET.REL.NODEC R4 `(_Z11init_matrixPfii) ;  /* 0xffffffd0043c7950 */ /* 0x000fea0003c3ffff */
        .weak           $__internal_2_$__cuda_sm3x_div_rn_noftz_f32_slowpath
        .type           $__internal_2_$__cuda_sm3x_div_rn_noftz_f32_slowpath,@function
        .size           $__internal_2_$__cuda_sm3x_div_rn_noftz_f32_slowpath,(.L_x_55 - $__internal_2_$__cuda_sm3x_div_rn_noftz_f32_slowpath)
$__internal_2_$__cuda_sm3x_div_rn_noftz_f32_slowpath:
[--C-:B------:R-:W-:Y:S01]  /*2f10*/  SHF.R.U32.HI R2, RZ, 0x17, R5.reuse ;  /* 0x00000017ff027819 */ /* 0x100fe20000011605 */
[----:B------:R-:W-:-:S03]  /*2f20*/  IMAD.MOV.U32 R8, RZ, RZ, R5 ;  /* 0x000000ffff087224 */ /* 0x000fc600078e0005 */
[----:B------:R-:W-:-:S05]  /*2f30*/  LOP3.LUT R6, R2, 0xff, RZ, 0xc0, !PT ;  /* 0x000000ff02067812 */ /* 0x000fca00078ec0ff */
[----:B------:R-:W-:-:S05]  /*2f40*/  VIADD R9, R6, 0xffffffff ;  /* 0xffffffff06097836 */ /* 0x000fca0000000000 */
[----:B------:R-:W-:-:S13]  /*2f50*/  ISETP.GT.U32.AND P0, PT, R9, 0xfd, PT ;  /* 0x000000fd0900780c */ /* 0x000fda0003f04070 */
[----:B------:R-:W-:Y:S01]  /*2f60*/  @!P0 IMAD.MOV.U32 R7, RZ, RZ, RZ ;  /* 0x000000ffff078224 */ /* 0x000fe200078e00ff */
[----:B------:R-:W-:Y:S06]  /*2f70*/  @!P0 BRA `(.L_x_44) ;  /* 0x0000000000408947 */ /* 0x000fec0003800000 */
[----:B------:R-:W-:Y:S01]  /*2f80*/  FSETP.GTU.FTZ.AND P0, PT, |R5|, +INF , PT ;  /* 0x7f8000000500780b */ /* 0x000fe20003f1c200 */
[----:B------:R-:W-:-:S12]  /*2f90*/  IMAD.MOV.U32 R2, RZ, RZ, R5 ;  /* 0x000000ffff027224 */ /* 0x000fd800078e0005 */
[----:B------:R-:W-:Y:S05]  /*2fa0*/  @P0 BRA `(.L_x_45) ;  /* 0x0000000400280947 */ /* 0x000fea0003800000 */
[----:B------:R-:W-:-:S05]  /*2fb0*/  IMAD.MOV.U32 R5, RZ, RZ, 0x40000000 ;  /* 0x40000000ff057424 */ /* 0x000fca00078e00ff */
[----:B------:R-:W-:-:S13]  /*2fc0*/  LOP3.LUT P0, RZ, R8, 0x7fffffff, R5, 0xc8, !PT ;  /* 0x7fffffff08ff7812 */ /* 0x000fda000780c805 */
[----:B------:R-:W-:Y:S05]  /*2fd0*/  @!P0 BRA `(.L_x_46) ;  /* 0x0000000400148947 */ /* 0x000fea0003800000 */
[----:B------:R-:W-:Y:S02]  /*2fe0*/  FSETP.NEU.FTZ.AND P0, PT, |R2|, +INF , PT ;  /* 0x7f8000000200780b */ /* 0x000fe40003f1d200 */
[----:B------:R-:W-:-:S04]  /*2ff0*/  LOP3.LUT P1, RZ, R5, 0x7fffffff, RZ, 0xc0, !PT ;  /* 0x7fffffff05ff7812 */ /* 0x000fc8000782c0ff */
[----:B------:R-:W-:-:S13]  /*3000*/  PLOP3.LUT P0, PT, P0, P1, PT, 0x2f, 0xf2 ;  /* 0x0000000000f2781c */ /* 0x000fda0000702577 */
[----:B------:R-:W-:Y:S05]  /*3010*/  @P0 BRA `(.L_x_47) ;  /* 0x0000000000fc0947 */ /* 0x000fea0003800000 */
[----:B------:R-:W-:-:S13]  /*3020*/  LOP3.LUT P0, RZ, R8, 0x7fffffff, RZ, 0xc0, !PT ;  /* 0x7fffffff08ff7812 */ /* 0x000fda000780c0ff */
[----:B------:R-:W-:Y:S05]  /*3030*/  @!P0 BRA `(.L_x_48) ;  /* 0x0000000000e88947 */ /* 0x000fea0003800000 */
[----:B------:R-:W-:Y:S01]  /*3040*/  ISETP.GE.AND P0, PT, R9, RZ, PT ;  /* 0x000000ff0900720c */ /* 0x000fe20003f06270 */
[----:B------:R-:W-:-:S12]  /*3050*/  IMAD.MOV.U32 R7, RZ, RZ, RZ ;  /* 0x000000ffff077224 */ /* 0x000fd800078e00ff */
[----:B------:R-:W-:Y:S01]  /*3060*/  @!P0 FFMA R8, R2, 1.84467440737095516160e+19, RZ ;  /* 0x5f80000002088823 */ /* 0x000fe200000000ff */
[----:B------:R-:W-:-:S07]  /*3070*/  @!P0 VIADD R7, R7, 0x40 ;  /* 0x0000004007078836 */ /* 0x000fce0000000000 */
.L_x_44:
[----:B------:R-:W-:Y:S01]  /*3080*/  LEA R5, R6, 0xc0800000, 0x17 ;  /* 0xc080000006057811 */ /* 0x000fe200078eb8ff */
[----:B------:R-:W-:Y:S01]  /*3090*/  UMOV UR4, 0x40000000 ;  /* 0x4000000000047882 */ /* 0x000fe20000000000 */
[----:B------:R-:W-:Y:S01]  /*30a0*/  IADD3 R6, PT, PT, R7, 0x80, -R6 ;  /* 0x0000008007067810 */ /* 0x000fe20007ffe806 */
[----:B------:R-:W-:Y:S02]  /*30b0*/  UIADD3 UR4, UPT, UPT, UR4, -0x800000, URZ ;  /* 0xff80000004047890 */ /* 0x000fe4000fffe0ff */
[----:B------:R-:W-:-:S04]  /*30c0*/  IMAD.IADD R5, R8, 0x1, -R5 ;  /* 0x0000000108057824 */ /* 0x000fc800078e0a05 */
[----:B------:R-:W0:Y:S01]  /*30d0*/  MUFU.RCP R2, R5 ;  /* 0x0000000500027308 */ /* 0x000e220000001000 */
[----:B------:R-:W-:-:S04]  /*30e0*/  FADD.FTZ R9, -R5, -RZ ;  /* 0x800000ff05097221 */ /* 0x000fc80000010100 */
[----:B0-----:R-:W-:-:S04]  /*30f0*/  FFMA R11, R2, R9, 1 ;  /* 0x3f800000020b7423 */ /* 0x001fc80000000009 */
[----:B------:R-:W-:-:S04]  /*3100*/  FFMA R2, R2, R11, R2 ;  /* 0x0000000b02027223 */ /* 0x000fc80000000002 */
[----:B------:R-:W-:-:S04]  /*3110*/  FFMA R8, R2, UR4, RZ ;  /* 0x0000000402087c23 */ /* 0x000fc800080000ff */
[----:B------:R-:W-:-:S04]  /*3120*/  FFMA R11, R9, R8, UR4 ;  /* 0x00000004090b7e23 */ /* 0x000fc80008000008 */
[----:B------:R-:W-:-:S04]  /*3130*/  FFMA R11, R2, R11, R8 ;  /* 0x0000000b020b7223 */ /* 0x000fc80000000008 */
[----:B------:R-:W-:-:S04]  /*3140*/  FFMA R10, R9, R11, UR4 ;  /* 0x00000004090a7e23 */ /* 0x000fc8000800000b */
[----:B------:R-:W-:-:S05]  /*3150*/  FFMA R8, R2, R10, R11 ;  /* 0x0000000a02087223 */ /* 0x000fca000000000b */
[----:B------:R-:W-:-:S04]  /*3160*/  SHF.R.U32.HI R5, RZ, 0x17, R8 ;  /* 0x00000017ff057819 */ /* 0x000fc80000011608 */
[----:B------:R-:W-:-:S05]  /*3170*/  LOP3.LUT R5, R5, 0xff, RZ, 0xc0, !PT ;  /* 0x000000ff05057812 */ /* 0x000fca00078ec0ff */
[----:B------:R-:W-:-:S04]  /*3180*/  IMAD.IADD R9, R5, 0x1, R6 ;  /* 0x0000000105097824 */ /* 0x000fc800078e0206 */
[----:B------:R-:W-:-:S05]  /*3190*/  VIADD R5, R9, 0xffffffff ;  /* 0xffffffff09057836 */ /* 0x000fca0000000000 */
        /* <DEDUP_REMOVED lines=9> */
[CC--:B------:R-:W-:Y:S01]  /*3230*/  FFMA.RZ R5, R2.reuse, R10.reuse, R11 ;  /* 0x0000000a02057223 */ /* 0x0c0fe2000000c00b */
[C---:B------:R-:W-:Y:S01]  /*3240*/  VIADD R7, R9.reuse, 0x20 ;  /* 0x0000002009077836 */ /* 0x040fe20000000000 */
[C---:B------:R-:W-:Y:S02]  /*3250*/  ISETP.NE.AND P2, PT, R9.reuse, RZ, PT ;  /* 0x000000ff0900720c */ /* 0x040fe40003f45270 */
[----:B------:R-:W-:Y:S01]  /*3260*/  ISETP.NE.AND P1, PT, R9, RZ, PT ;  /* 0x000000ff0900720c */ /* 0x000fe20003f25270 */
[----:B------:R-:W-:Y:S01]  /*3270*/  IMAD.MOV R9, RZ, RZ, -R9 ;  /* 0x000000ffff097224 */ /* 0x000fe200078e0a09 */
[----:B------:R-:W-:Y:S01]  /*3280*/  LOP3.LUT R6, R5, 0x7fffff, RZ, 0xc0, !PT ;  /* 0x007fffff05067812 */ /* 0x000fe200078ec0ff */
[CCC-:B------:R-:W-:Y:S01]  /*3290*/  FFMA.RP R5, R2.reuse, R10.reuse, R11.reuse ;  /* 0x0000000a02057223 */ /* 0x1c0fe2000000800b */
[----:B------:R-:W-:Y:S02]  /*32a0*/  FFMA.RM R2, R2, R10, R11 ;  /* 0x0000000a02027223 */ /* 0x000fe4000000400b */
[----:B------:R-:W-:-:S03]  /*32b0*/  LOP3.LUT R6, R6, 0x800000, RZ, 0xfc, !PT ;  /* 0x0080000006067812 */ /* 0x000fc600078efcff */
[----:B------:R-:W-:Y:S02]  /*32c0*/  FSETP.NEU.FTZ.AND P0, PT, R5, R2, PT ;  /* 0x000000020500720b */ /* 0x000fe40003f1d000 */
[----:B------:R-:W-:Y:S02]  /*32d0*/  SHF.L.U32 R7, R6, R7, RZ ;  /* 0x0000000706077219 */ /* 0x000fe400000006ff */
[----:B------:R-:W-:Y:S02]  /*32e0*/  SEL R5, R9, RZ, P2 ;  /* 0x000000ff09057207 */ /* 0x000fe40001000000 */
[----:B------:R-:W-:Y:S02]  /*32f0*/  ISETP.NE.AND P1, PT, R7, RZ, P1 ;  /* 0x000000ff0700720c */ /* 0x000fe40000f25270 */
[----:B------:R-:W-:Y:S02]  /*3300*/  SHF.R.U32.HI R5, RZ, R5, R6 ;  /* 0x00000005ff057219 */ /* 0x000fe40000011606 */
[----:B------:R-:W-:-:S02]  /*3310*/  PLOP3.LUT P0, PT, P0, P1, PT, 0xf8, 0x8f ;  /* 0x00000000008f781c */ /* 0x000fc40000703f70 */
[----:B------:R-:W-:Y:S02]  /*3320*/  SHF.R.U32.HI R7, RZ, 0x1, R5 ;  /* 0x00000001ff077819 */ /* 0x000fe40000011605 */
[----:B------:R-:W-:-:S04]  /*3330*/  SEL R2, RZ, 0x1, !P0 ;  /* 0x00000001ff027807 */ /* 0x000fc80004000000 */
[----:B------:R-:W-:-:S04]  /*3340*/  LOP3.LUT R2, R2, 0x1, R7, 0xf8, !PT ;  /* 0x0000000102027812 */ /* 0x000fc800078ef807 */
[----:B------:R-:W-:-:S05]  /*3350*/  LOP3.LUT R2, R2, R5, RZ, 0xc0, !PT ;  /* 0x0000000502027212 */ /* 0x000fca00078ec0ff */
[----:B------:R-:W-:-:S05]  /*3360*/  IMAD.IADD R7, R7, 0x1, R2 ;  /* 0x0000000107077824 */ /* 0x000fca00078e0202 */
[----:B------:R-:W-:Y:S01]  /*3370*/  LOP3.LUT R8, R7, R8, RZ, 0xfc, !PT ;  /* 0x0000000807087212 */ /* 0x000fe200078efcff */
[----:B------:R-:W-:Y:S06]  /*3380*/  BRA `(.L_x_51) ;  /* 0x0000000000347947 */ /* 0x000fec0003800000 */
.L_x_50:
[----:B------:R-:W-:-:S04]  /*3390*/  LOP3.LUT R8, R8, 0x80000000, RZ, 0xc0, !PT ;  /* 0x8000000008087812 */ /* 0x000fc800078ec0ff */
[----:B------:R-:W-:Y:S01]  /*33a0*/  LOP3.LUT R8, R8, 0x7f800000, RZ, 0xfc, !PT ;  /* 0x7f80000008087812 */ /* 0x000fe200078efcff */
[----:B------:R-:W-:Y:S06]  /*33b0*/  BRA `(.L_x_51) ;  /* 0x0000000000287947 */ /* 0x000fec0003800000 */
.L_x_49:
[----:B------:R-:W-:Y:S01]  /*33c0*/  IMAD R8, R6, 0x800000, R8 ;  /* 0x0080000006087824 */ /* 0x000fe200078e0208 */
[----:B------:R-:W-:Y:S06]  /*33d0*/  BRA `(.L_x_51) ;  /* 0x0000000000207947 */ /* 0x000fec0003800000 */
.L_x_48:
[----:B------:R-:W-:-:S04]  /*33e0*/  LOP3.LUT R8, R8, 0x80000000, R5, 0x48, !PT ;  /* 0x8000000008087812 */ /* 0x000fc800078e4805 */
[----:B------:R-:W-:Y:S01]  /*33f0*/  LOP3.LUT R8, R8, 0x7f800000, RZ, 0xfc, !PT ;  /* 0x7f80000008087812 */ /* 0x000fe200078efcff */
[----:B------:R-:W-:Y:S06]  /*3400*/  BRA `(.L_x_51) ;  /* 0x0000000000147947 */ /* 0x000fec0003800000 */
.L_x_47:
[----:B------:R-:W-:Y:S01]  /*3410*/  LOP3.LUT R8, R8, 0x80000000, R5, 0x48, !PT ;  /* 0x8000000008087812 */ /* 0x000fe200078e4805 */
[----:B------:R-:W-:Y:S06]  /*3420*/  BRA `(.L_x_51) ;  /* 0x00000000000c7947 */ /* 0x000fec0003800000 */
.L_x_46:
[----:B------:R-:W0:Y:S01]  /*3430*/  MUFU.RSQ R8, -QNAN ;  /* 0xffc0000000087908 */ /* 0x000e220000001400 */
[----:B------:R-:W-:Y:S05]  /*3440*/  BRA `(.L_x_51) ;  /* 0x0000000000047947 */ /* 0x000fea0003800000 */
.L_x_45:
[----:B------:R-:W-:-:S07]  /*3450*/  FADD.FTZ R8, R2, 2 ;  /* 0x4000000002087421 */ /* 0x000fce0000010000 */
.L_x_51:
[----:B------:R-:W-:-:S04]  /*3460*/  IMAD.MOV.U32 R5, RZ, RZ, 0x0 ;  /* 0x00000000ff057424 */ /* 0x000fc800078e00ff */
[----:B0-----:R-:W-:Y:S05]  /*3470*/  RET.REL.NODEC R4 `(_Z11init_matrixPfii) ;  /* 0xffffffc804e07950 */ /* 0x001fea0003c3ffff */
.L_x_52:
        /* <DEDUP_REMOVED lines=16> */
.L_x_55:


//--------------------- .nv.global.init           --------------------------
	.section	.nv.global.init,"aw",@progbits
	.align	4
.nv.global.init:
	.type		mrg32k3aM1SubSeq,@object
	.size		mrg32k3aM1SubSeq,(mrg32k3aM2SubSeq - mrg32k3aM1SubSeq)
mrg32k3aM1SubSeq:
        /*0000*/ 	.byte	0x0b, 0xcc, 0xee, 0x04, 0x73, 0x29, 0x8b, 0x6f, 0xf6, 0x53, 0x03, 0xf6, 0x23, 0xf6, 0xea, 0xda
        /* <DEDUP_REMOVED lines=125> */
	.type		mrg32k3aM2SubSeq,@object
	.size		mrg32k3aM2SubSeq,(mrg32k3aM1 - mrg32k3aM2SubSeq)
mrg32k3aM2SubSeq:
        /* <DEDUP_REMOVED lines=126> */
	.type		mrg32k3aM1,@object
	.size		mrg32k3aM1,(mrg32k3aM1Seq - mrg32k3aM1)
mrg32k3aM1:
        /* <DEDUP_REMOVED lines=144> */
	.type		mrg32k3aM1Seq,@object
	.size		mrg32k3aM1Seq,(mrg32k3aM2 - mrg32k3aM1Seq)
mrg32k3aM1Seq:
        /* <DEDUP_REMOVED lines=144> */
	.type		mrg32k3aM2,@object
	.size		mrg32k3aM2,(mrg32k3aM2Seq - mrg32k3aM2)
mrg32k3aM2:
        /* <DEDUP_REMOVED lines=144> */
	.type		mrg32k3aM2Seq,@object
	.size		mrg32k3aM2Seq,(precalc_xorwow_matrix - mrg32k3aM2Seq)
mrg32k3aM2Seq:
        /* <DEDUP_REMOVED lines=144> */
	.type		precalc_xorwow_matrix,@object
	.size		precalc_xorwow_matrix,(precalc_xorwow_offset_matrix - precalc_xorwow_matrix)
precalc_xorwow_matrix:
        /* <DEDUP_REMOVED lines=6400> */
	.type		precalc_xorwow_offset_matrix,@object
	.size		precalc_xorwow_offset_matrix,(.L_1 - precalc_xorwow_offset_matrix)
precalc_xorwow_offset_matrix:
        /* <DEDUP_REMOVED lines=6400> */
.L_1:


//--------------------- .nv.shared.reserved.0     --------------------------
	.section	.nv.shared.reserved.0,"aw",@nobits
	.weak		__nv_reservedSMEM_offset_0_alias
	.size		__nv_reservedSMEM_offset_0_alias, 0, 64
	.other		__nv_reservedSMEM_offset_0_alias,@"STO_CUDA_RESERVED_SHARED STV_DEFAULT"
__nv_reservedSMEM_offset_0_alias:
	.zero		0
	.zero		64


//--------------------- .nv.constant0._Z7softmaxPfS_ii --------------------------
	.section	.nv.constant0._Z7softmaxPfS_ii,"a",@progbits
	.sectionflags	@""
	.align	4
.nv.constant0._Z7softmaxPfS_ii:
	.zero		920


//--------------------- .nv.constant0._Z11init_matrixPfii --------------------------
	.section	.nv.constant0._Z11init_matrixPfii,"a",@progbits
	.sectionflags	@""
	.align	4
.nv.constant0._Z11init_matrixPfii:
	.zero		912


//--------------------- SYMBOLS --------------------------

	.type		.nv.reservedSmem.offset0,@object
	.size		.nv.reservedSmem.offset0,0x4
